	.target	sm_90a

	.elftype	@"ET_EXEC"


//--------------------- .note.nv.tkinfo           --------------------------
	.section	.note.nv.tkinfo,"",@"SHT_NOTE"
	.sectionflags	@"SHF_NOTE_NV_TKINFO"
	.tkinfo
        /*0018*/ 	.word	0x00000002
        /*0030*/ 	.string	""
        /*0030*/ 	.string	"ptxas"
        /*0030*/ 	.string	"Cuda compilation tools, release 13.0, V13.0.88"
        /*0030*/ 	.string	"Build cuda_13.0.r13.0/compiler.36424714_0"
        /*0030*/ 	.string	"-arch sm_90a -m 64 "



//--------------------- .note.nv.cuinfo           --------------------------
	.section	.note.nv.cuinfo,"",@"SHT_NOTE"
	.sectionflags	@"SHF_NOTE_NV_CUINFO"
        /*0018*/ 	.short	0x0002
        /*001a*/ 	.short	0x005a
        /*001c*/ 	.short	0x0082
	.zero		2


//--------------------- .nv.info                  --------------------------
	.section	.nv.info,"",@"SHT_CUDA_INFO"
	.align	4


	//----- nvinfo : EIATTR_REGCOUNT
	.align		4
        /*0000*/ 	.byte	0x04, 0x2f
        /*0002*/ 	.short	(.L_15 - .L_14)
	.align		4
.L_14:
        /*0004*/ 	.word	index@(_ZN7cutlass13device_kernelINS_4gemm6kernel13GemmUniversalIN4cute5tupleIJiiiiEEENS1_10collective13CollectiveMmaINS1_34MainloopSm90TmaGmmaWarpSpecializedILi3ENS5_IJNS4_1CILi2EEENSA_ILi1EEESC_EEENS1_32KernelTmaWarpSpecializedPingpongEEENS5_IJNSA_ILi64EEESG_NSA_ILi32EEEEEENS_10bfloat16_tENS5_IJlSC_lEEESJ_SK_NS4_8TiledMMAINS4_8MMA_AtomIJNS4_4SM904GMMA27MMA_64x64x16_F32BF16BF16_SSILNSO_5MajorE0ELSQ_0ELNSO_7ScaleInE1ELSR_1EEEEEENS4_6LayoutINS5_IJSC_SC_SC_EEENS5_IJNSA_ILi0EEESW_SW_EEEEENS5_IJNS4_10UnderscoreESZ_SZ_EEEEENS4_13SM90_TMA_LOADENS4_14ComposedLayoutINS4_7SwizzleILi2ELi4ELi3EEENS4_18smem_ptr_flag_bitsILi16EEENSU_INS5_IJNSA_ILi8EEESH_EEENS5_IJSH_SC_EEEEEEEvNS4_8identityENS4_23SM90_TMA_LOAD_MULTICASTES1C_vS1D_EENS_8epilogue10collective6detail29Sm90TmaWarpSpecializedAdapterINS1H_15DefaultEpilogueISJ_SK_SK_NS1G_6thread17LinearCombinationISJ_Li1EffLNS1L_9ScaleType4KindE0ELNS_15FloatRoundStyleE2ESJ_EENS1_15EpilogueDefaultEEEEEvvEEEEvNT_6ParamsE)
        /*0008*/ 	.word	0x000000a8


	//----- nvinfo : EIATTR_FRAME_SIZE
	.align		4
.L_15:
        /*000c*/ 	.byte	0x04, 0x11
        /*000e*/ 	.short	(.L_17 - .L_16)
	.align		4
.L_16:
        /*0010*/ 	.word	index@(_ZN7cutlass13device_kernelINS_4gemm6kernel13GemmUniversalIN4cute5tupleIJiiiiEEENS1_10collective13CollectiveMmaINS1_34MainloopSm90TmaGmmaWarpSpecializedILi3ENS5_IJNS4_1CILi2EEENSA_ILi1EEESC_EEENS1_32KernelTmaWarpSpecializedPingpongEEENS5_IJNSA_ILi64EEESG_NSA_ILi32EEEEEENS_10bfloat16_tENS5_IJlSC_lEEESJ_SK_NS4_8TiledMMAINS4_8MMA_AtomIJNS4_4SM904GMMA27MMA_64x64x16_F32BF16BF16_SSILNSO_5MajorE0ELSQ_0ELNSO_7ScaleInE1ELSR_1EEEEEENS4_6LayoutINS5_IJSC_SC_SC_EEENS5_IJNSA_ILi0EEESW_SW_EEEEENS5_IJNS4_10UnderscoreESZ_SZ_EEEEENS4_13SM90_TMA_LOADENS4_14ComposedLayoutINS4_7SwizzleILi2ELi4ELi3EEENS4_18smem_ptr_flag_bitsILi16EEENSU_INS5_IJNSA_ILi8EEESH_EEENS5_IJSH_SC_EEEEEEEvNS4_8identityENS4_23SM90_TMA_LOAD_MULTICASTES1C_vS1D_EENS_8epilogue10collective6detail29Sm90TmaWarpSpecializedAdapterINS1H_15DefaultEpilogueISJ_SK_SK_NS1G_6thread17LinearCombinationISJ_Li1EffLNS1L_9ScaleType4KindE0ELNS_15FloatRoundStyleE2ESJ_EENS1_15EpilogueDefaultEEEEEvvEEEEvNT_6ParamsE)
        /*0014*/ 	.word	0x00000008


	//----- nvinfo : EIATTR_MIN_STACK_SIZE
	.align		4
.L_17:
        /*0018*/ 	.byte	0x04, 0x12
        /*001a*/ 	.short	(.L_19 - .L_18)
	.align		4
.L_18:
        /*001c*/ 	.word	index@(_ZN7cutlass13device_kernelINS_4gemm6kernel13GemmUniversalIN4cute5tupleIJiiiiEEENS1_10collective13CollectiveMmaINS1_34MainloopSm90TmaGmmaWarpSpecializedILi3ENS5_IJNS4_1CILi2EEENSA_ILi1EEESC_EEENS1_32KernelTmaWarpSpecializedPingpongEEENS5_IJNSA_ILi64EEESG_NSA_ILi32EEEEEENS_10bfloat16_tENS5_IJlSC_lEEESJ_SK_NS4_8TiledMMAINS4_8MMA_AtomIJNS4_4SM904GMMA27MMA_64x64x16_F32BF16BF16_SSILNSO_5MajorE0ELSQ_0ELNSO_7ScaleInE1ELSR_1EEEEEENS4_6LayoutINS5_IJSC_SC_SC_EEENS5_IJNSA_ILi0EEESW_SW_EEEEENS5_IJNS4_10UnderscoreESZ_SZ_EEEEENS4_13SM90_TMA_LOADENS4_14ComposedLayoutINS4_7SwizzleILi2ELi4ELi3EEENS4_18smem_ptr_flag_bitsILi16EEENSU_INS5_IJNSA_ILi8EEESH_EEENS5_IJSH_SC_EEEEEEEvNS4_8identityENS4_23SM90_TMA_LOAD_MULTICASTES1C_vS1D_EENS_8epilogue10collective6detail29Sm90TmaWarpSpecializedAdapterINS1H_15DefaultEpilogueISJ_SK_SK_NS1G_6thread17LinearCombinationISJ_Li1EffLNS1L_9ScaleType4KindE0ELNS_15FloatRoundStyleE2ESJ_EENS1_15EpilogueDefaultEEEEEvvEEEEvNT_6ParamsE)
        /*0020*/ 	.word	0x00000008
.L_19:


//--------------------- .nv.compat                --------------------------
	.section	.nv.compat,"",@"SHT_CUDA_COMPAT_INFO"
	.align	4
        /*0000*/ 	.byte	0x02, 0x09, 0x01, 0x00, 0x02, 0x02, 0x04, 0x00, 0x02, 0x05, 0x05, 0x00, 0x03, 0x07, 0x01, 0x01
        /*0010*/ 	.byte	0x02, 0x03, 0x01, 0x00, 0x02, 0x06, 0x01, 0x00, 0x04, 0x0b, 0x08, 0x00, 0x00, 0x00, 0x00, 0x00
        /*0020*/ 	.byte	0x00, 0x00, 0x00, 0x00


//--------------------- .nv.info._ZN7cutlass13device_kernelINS_4gemm6kernel13GemmUniversalIN4cute5tupleIJiiiiEEENS1_10collective13CollectiveMmaINS1_34MainloopSm90TmaGmmaWarpSpecializedILi3ENS5_IJNS4_1CILi2EEENSA_ILi1EEESC_EEENS1_32KernelTmaWarpSpecializedPingpongEEENS5_IJNSA_ILi64EEESG_NSA_ILi32EEEEEENS_10bfloat16_tENS5_IJlSC_lEEESJ_SK_NS4_8TiledMMAINS4_8MMA_AtomIJNS4_4SM904GMMA27MMA_64x64x16_F32BF16BF16_SSILNSO_5MajorE0ELSQ_0ELNSO_7ScaleInE1ELSR_1EEEEEENS4_6LayoutINS5_IJSC_SC_SC_EEENS5_IJNSA_ILi0EEESW_SW_EEEEENS5_IJNS4_10UnderscoreESZ_SZ_EEEEENS4_13SM90_TMA_LOADENS4_14ComposedLayoutINS4_7SwizzleILi2ELi4ELi3EEENS4_18smem_ptr_flag_bitsILi16EEENSU_INS5_IJNSA_ILi8EEESH_EEENS5_IJSH_SC_EEEEEEEvNS4_8identityENS4_23SM90_TMA_LOAD_MULTICASTES1C_vS1D_EENS_8epilogue10collective6detail29Sm90TmaWarpSpecializedAdapterINS1H_15DefaultEpilogueISJ_SK_SK_NS1G_6thread17LinearCombinationISJ_Li1EffLNS1L_9ScaleType4KindE0ELNS_15FloatRoundStyleE2ESJ_EENS1_15EpilogueDefaultEEEEEvvEEEEvNT_6ParamsE --------------------------
	.section	.nv.info._ZN7cutlass13device_kernelINS_4gemm6kernel13GemmUniversalIN4cute5tupleIJiiiiEEENS1_10collective13CollectiveMmaINS1_34MainloopSm90TmaGmmaWarpSpecializedILi3ENS5_IJNS4_1CILi2EEENSA_ILi1EEESC_EEENS1_32KernelTmaWarpSpecializedPingpongEEENS5_IJNSA_ILi64EEESG_NSA_ILi32EEEEEENS_10bfloat16_tENS5_IJlSC_lEEESJ_SK_NS4_8TiledMMAINS4_8MMA_AtomIJNS4_4SM904GMMA27MMA_64x64x16_F32BF16BF16_SSILNSO_5MajorE0ELSQ_0ELNSO_7ScaleInE1ELSR_1EEEEEENS4_6LayoutINS5_IJSC_SC_SC_EEENS5_IJNSA_ILi0EEESW_SW_EEEEENS5_IJNS4_10UnderscoreESZ_SZ_EEEEENS4_13SM90_TMA_LOADENS4_14ComposedLayoutINS4_7SwizzleILi2ELi4ELi3EEENS4_18smem_ptr_flag_bitsILi16EEENSU_INS5_IJNSA_ILi8EEESH_EEENS5_IJSH_SC_EEEEEEEvNS4_8identityENS4_23SM90_TMA_LOAD_MULTICASTES1C_vS1D_EENS_8epilogue10collective6detail29Sm90TmaWarpSpecializedAdapterINS1H_15DefaultEpilogueISJ_SK_SK_NS1G_6thread17LinearCombinationISJ_Li1EffLNS1L_9ScaleType4KindE0ELNS_15FloatRoundStyleE2ESJ_EENS1_15EpilogueDefaultEEEEEvvEEEEvNT_6ParamsE,"",@"SHT_CUDA_INFO"
	.sectionflags	@""
	.align	4


	//----- nvinfo : EIATTR_CUDA_API_VERSION
	.align		4
        /*0000*/ 	.byte	0x04, 0x37
        /*0002*/ 	.short	(.L_21 - .L_20)
.L_20:
        /*0004*/ 	.word	0x00000082


	//----- nvinfo : EIATTR_KPARAM_INFO
	.align		4
.L_21:
        /*0008*/ 	.byte	0x04, 0x17
        /*000a*/ 	.short	(.L_23 - .L_22)
.L_22:
        /*000c*/ 	.word	0x00000000
        /*0010*/ 	.short	0x0000
        /*0012*/ 	.short	0x0070
        /*0014*/ 	.byte	0x00, 0xf0, 0x01, 0x10


	//----- nvinfo : EIATTR_SPARSE_MMA_MASK
	.align		4
.L_23:
        /*0018*/ 	.byte	0x03, 0x50
        /*001a*/ 	.short	0x0000


	//----- nvinfo : EIATTR_MAXREG_COUNT
	.align		4
        /*001c*/ 	.byte	0x03, 0x1b
        /*001e*/ 	.short	0x00a8


	//----- nvinfo : EIATTR_NUM_BARRIERS
	.align		4
        /*0020*/ 	.byte	0x02, 0x4c
        /*0022*/ 	.byte	0x01
	.zero		1


	//----- nvinfo : EIATTR_EXTERNS
	.align		4
        /*0024*/ 	.byte	0x04, 0x0f
        /*0026*/ 	.short	(.L_25 - .L_24)


	//   ....[0]....
	.align		4
.L_24:
        /*0028*/ 	.word	index@(__assertfail)


	//----- nvinfo : EIATTR_ANNOTATIONS
	.align		4
.L_25:
        /*002c*/ 	.byte	0x04, 0x55
        /*002e*/ 	.short	(.L_27 - .L_26)


	//   ....[0]....
.L_26:
        /*0030*/ 	.word	0x00000001
        /*0034*/ 	.byte	0x90, 0x0d, 0x00, 0x00, 0x01, 0x00, 0x00, 0x00, 0x80, 0x43, 0x00, 0x00, 0x01, 0x00, 0x00, 0x00
        /*0044*/ 	.byte	0x00, 0x50, 0x00, 0x00


	//----- nvinfo : EIATTR_MERCURY_ISA_VERSION
	.align		4
.L_27:
        /*0048*/ 	.byte	0x03, 0x5f
        /*004a*/ 	.short	0x0101


	//----- nvinfo : EIATTR_INT_WARP_WIDE_INSTR_OFFSETS
	.align		4
        /*004c*/ 	.byte	0x04, 0x31
        /*004e*/ 	.short	(.L_29 - .L_28)


	//   ....[0]....
.L_28:
        /*0050*/ 	.word	0x00000510


	//   ....[1]....
        /*0054*/ 	.word	0x00000540


	//   ....[2]....
        /*0058*/ 	.word	0x00000580


	//   ....[3]....
        /*005c*/ 	.word	0x000006b0


	//   ....[4]....
        /*0060*/ 	.word	0x000006c0


	//   ....[5]....
        /*0064*/ 	.word	0x000006d0


	//   ....[6]....
        /*0068*/ 	.word	0x00000770


	//   ....[7]....
        /*006c*/ 	.word	0x000007b0


	//   ....[8]....
        /*0070*/ 	.word	0x00001e00


	//----- nvinfo : EIATTR_COOP_GROUP_MASK_REGIDS
	.align		4
.L_29:
        /*0074*/ 	.byte	0x04, 0x29
        /*0076*/ 	.short	(.L_31 - .L_30)


	//   ....[0]....
.L_30:
        /*0078*/ 	.word	0xffffffff


	//   ....[1]....
        /*007c*/ 	.word	0xffffffff


	//   ....[2]....
        /*0080*/ 	.word	0xffffffff


	//   ....[3]....
        /*0084*/ 	.word	0xffffffff


	//   ....[4]....
        /*0088*/ 	.word	0xffffffff


	//   ....[5]....
        /*008c*/ 	.word	0xffffffff


	//   ....[6]....
        /*0090*/ 	.word	0xffffffff


	//----- nvinfo : EIATTR_COOP_GROUP_INSTR_OFFSETS
	.align		4
.L_31:
        /*0094*/ 	.byte	0x04, 0x28
        /*0096*/ 	.short	(.L_33 - .L_32)


	//   ....[0]....
.L_32:
        /*0098*/ 	.word	0x00000070


	//   ....[1]....
        /*009c*/ 	.word	0x00000080


	//   ....[2]....
        /*00a0*/ 	.word	0x00000140


	//   ....[3]....
        /*00a4*/ 	.word	0x000002d0


	//   ....[4]....
        /*00a8*/ 	.word	0x00000310


	//   ....[5]....
        /*00ac*/ 	.word	0x000006f0


	//   ....[6]....
        /*00b0*/ 	.word	0x00000930


	//----- nvinfo : EIATTR_REG_RECONFIG
	.align		4
.L_33:
        /*00b4*/ 	.byte	0x01, 0x54
	.zero		2


	//----- nvinfo : EIATTR_SYSCALL_OFFSETS
	.align		4
        /*00b8*/ 	.byte	0x04, 0x46
        /*00ba*/ 	.short	(.L_35 - .L_34)


	//   ....[0]....
.L_34:
        /*00bc*/ 	.word	0x00001840


	//----- nvinfo : EIATTR_MBARRIER_INSTR_OFFSETS
	.align		4
.L_35:
        /*00c0*/ 	.byte	0x04, 0x39
        /*00c2*/ 	.short	(.L_37 - .L_36)


	//   ....[0]....
.L_36:
        /*00c4*/ 	.word	0x00000260
        /*00c8*/ 	.word	0x000000ff
        /*00cc*/ 	.word	0x00000000
        /*00d0*/ 	.short	0x0100
        /*00d2*/ 	.byte	0x08
	.zero		1


	//   ....[1]....
        /*00d4*/ 	.word	0x00000270
        /*00d8*/ 	.word	0x000000ff
        /*00dc*/ 	.word	0x00000018
        /*00e0*/ 	.short	0x0100
        /*00e2*/ 	.byte	0x08
	.zero		1


	//   ....[2]....
        /*00e4*/ 	.word	0x00000280
        /*00e8*/ 	.word	0x000000ff
        /*00ec*/ 	.word	0x00000008
        /*00f0*/ 	.short	0x0100
        /*00f2*/ 	.byte	0x08
	.zero		1


	//   ....[3]....
        /*00f4*/ 	.word	0x00000290
        /*00f8*/ 	.word	0x000000ff
        /*00fc*/ 	.word	0x00000020
        /*0100*/ 	.short	0x0100
        /*0102*/ 	.byte	0x08
	.zero		1


	//   ....[4]....
        /*0104*/ 	.word	0x000002a0
        /*0108*/ 	.word	0x000000ff
        /*010c*/ 	.word	0x00000010
        /*0110*/ 	.short	0x0100
        /*0112*/ 	.byte	0x08
	.zero		1


	//   ....[5]....
        /*0114*/ 	.word	0x000002b0
        /*0118*/ 	.word	0x000000ff
        /*011c*/ 	.word	0x00000028
        /*0120*/ 	.short	0x0100
        /*0122*/ 	.byte	0x08
	.zero		1


	//   ....[6]....
        /*0124*/ 	.word	0x000007e0
        /*0128*/ 	.word	0x000000ff
        /*012c*/ 	.word	0x00000060
        /*0130*/ 	.short	0x0100
        /*0132*/ 	.byte	0x08
	.zero		1


	//   ....[7]....
        /*0134*/ 	.word	0x00000870
        /*0138*/ 	.word	0x000000ff
        /*013c*/ 	.word	0x00000068
        /*0140*/ 	.short	0x0100
        /*0142*/ 	.byte	0x08
	.zero		1


	//   ....[8]....
        /*0144*/ 	.word	0x000008b0
        /*0148*/ 	.word	0x000000ff
        /*014c*/ 	.word	0x00000040
        /*0150*/ 	.short	0x0100
        /*0152*/ 	.byte	0x09
	.zero		1


	//   ....[9]....
        /*0154*/ 	.word	0x000008c0
        /*0158*/ 	.word	0x000000ff
        /*015c*/ 	.word	0x00000048
        /*0160*/ 	.short	0x0100
        /*0162*/ 	.byte	0x09
	.zero		1


	//   ....[10]....
        /*0164*/ 	.word	0x000008d0
        /*0168*/ 	.word	0x000000ff
        /*016c*/ 	.word	0x00000050
        /*0170*/ 	.short	0x0100
        /*0172*/ 	.byte	0x09
	.zero		1


	//   ....[11]....
        /*0174*/ 	.word	0x000008e0
        /*0178*/ 	.word	0x000000ff
        /*017c*/ 	.word	0x00000058
        /*0180*/ 	.short	0x0100
        /*0182*/ 	.byte	0x09
	.zero		1


	//   ....[12]....
        /*0184*/ 	.word	0x00001720
        /*0188*/ 	.word	0x0000003f
        /*018c*/ 	.word	0x00000000
        /*0190*/ 	.short	0x010a
        /*0192*/ 	.byte	0x2a
	.zero		1


	//   ....[13]....
        /*0194*/ 	.word	0x000018c0
        /*0198*/ 	.word	0x00000003
        /*019c*/ 	.word	0x00000000
        /*01a0*/ 	.short	0x010a
        /*01a2*/ 	.byte	0x3f
	.zero		1


	//   ....[14]....
        /*01a4*/ 	.word	0x00001900
        /*01a8*/ 	.word	0x00000003
        /*01ac*/ 	.word	0x00000000
        /*01b0*/ 	.short	0x010a
        /*01b2*/ 	.byte	0x3f
	.zero		1


	//   ....[15]....
        /*01b4*/ 	.word	0x00001b00
        /*01b8*/ 	.word	0x000000ff
        /*01bc*/ 	.word	0x00000000
        /*01c0*/ 	.short	0x010a
        /*01c2*/ 	.byte	0x04
	.zero		1


	//   ....[16]....
        /*01c4*/ 	.word	0x00001b40
        /*01c8*/ 	.word	0x000000ff
        /*01cc*/ 	.word	0x00000000
        /*01d0*/ 	.short	0x010a
        /*01d2*/ 	.byte	0x04
	.zero		1


	//   ....[17]....
        /*01d4*/ 	.word	0x00001ca0
        /*01d8*/ 	.word	0x00000005
        /*01dc*/ 	.word	0x00000000
        /*01e0*/ 	.short	0x0101
        /*01e2*/ 	.byte	0x3f
	.zero		1


	//   ....[18]....
        /*01e4*/ 	.word	0x00001da0
        /*01e8*/ 	.word	0x00000040
        /*01ec*/ 	.word	0x00000000
        /*01f0*/ 	.short	0x0101
        /*01f2*/ 	.byte	0x2f
	.zero		1


	//   ....[19]....
        /*01f4*/ 	.word	0x00001ea0
        /*01f8*/ 	.word	0x00000003
        /*01fc*/ 	.word	0x00000000
        /*0200*/ 	.short	0x0101
        /*0202*/ 	.byte	0x3f
	.zero		1


	//   ....[20]....
        /*0204*/ 	.word	0x00001f60
        /*0208*/ 	.word	0x0000003f
        /*020c*/ 	.word	0x00000010
        /*0210*/ 	.short	0x010a
        /*0212*/ 	.byte	0x2a
	.zero		1


	//   ....[21]....
        /*0214*/ 	.word	0x000043a0
        /*0218*/ 	.word	0x00000042
        /*021c*/ 	.word	0x00000000
        /*0220*/ 	.short	0x0101
        /*0222*/ 	.byte	0x2f
	.zero		1


	//   ....[22]....
        /*0224*/ 	.word	0x00004d50
        /*0228*/ 	.word	0x0000000c
        /*022c*/ 	.word	0x00000018
        /*0230*/ 	.short	0x010a
        /*0232*/ 	.byte	0x3f
	.zero		1


	//   ....[23]....
        /*0234*/ 	.word	0x00005110
        /*0238*/ 	.word	0x00000004
        /*023c*/ 	.word	0x00000068
        /*0240*/ 	.short	0x0101
        /*0242*/ 	.byte	0x3f
	.zero		1


	//   ....[24]....
        /*0244*/ 	.word	0x000058a0
        /*0248*/ 	.word	0x00000007
        /*024c*/ 	.word	0x00000000
        /*0250*/ 	.short	0x010a
        /*0252*/ 	.byte	0x3f
	.zero		1


	//   ....[25]....
        /*0254*/ 	.word	0x00005920
        /*0258*/ 	.word	0x00000009
        /*025c*/ 	.word	0x00000000
        /*0260*/ 	.short	0x010a
        /*0262*/ 	.byte	0x3f
	.zero		1


	//   ....[26]....
        /*0264*/ 	.word	0x000059b0
        /*0268*/ 	.word	0x00000003
        /*026c*/ 	.word	0x00000000
        /*0270*/ 	.short	0x010a
        /*0272*/ 	.byte	0x3f
	.zero		1


	//   ....[27]....
        /*0274*/ 	.word	0x00005a10
        /*0278*/ 	.word	0x00000041
        /*027c*/ 	.word	0x00000000
        /*0280*/ 	.short	0x010a
        /*0282*/ 	.byte	0x3f
	.zero		1


	//   ....[28]....
        /*0284*/ 	.word	0x00005a60
        /*0288*/ 	.word	0x00000003
        /*028c*/ 	.word	0x00000000
        /*0290*/ 	.short	0x010a
        /*0292*/ 	.byte	0x3f
	.zero		1


	//   ....[29]....
        /*0294*/ 	.word	0x00005ac0
        /*0298*/ 	.word	0x00000005
        /*029c*/ 	.word	0x00000000
        /*02a0*/ 	.short	0x010a
        /*02a2*/ 	.byte	0x3f
	.zero		1


	//   ....[30]....
        /*02a4*/ 	.word	0x00005b10
        /*02a8*/ 	.word	0x00000041
        /*02ac*/ 	.word	0x00000010
        /*02b0*/ 	.short	0x010a
        /*02b2*/ 	.byte	0x3f
	.zero		1


	//   ....[31]....
        /*02b4*/ 	.word	0x00005be0
        /*02b8*/ 	.word	0x0000000c
        /*02bc*/ 	.word	0x00000018
        /*02c0*/ 	.short	0x010a
        /*02c2*/ 	.byte	0x3f
	.zero		1


	//   ....[32]....
        /*02c4*/ 	.word	0x00005cb0
        /*02c8*/ 	.word	0x00000007
        /*02cc*/ 	.word	0x00000000
        /*02d0*/ 	.short	0x010a
        /*02d2*/ 	.byte	0x3f
	.zero		1


	//   ....[33]....
        /*02d4*/ 	.word	0x00005d00
        /*02d8*/ 	.word	0x00000009
        /*02dc*/ 	.word	0x00000000
        /*02e0*/ 	.short	0x010a
        /*02e2*/ 	.byte	0x3f
	.zero		1


	//----- nvinfo : EIATTR_NUM_MBARRIERS
	.align		4
.L_37:
        /*02e4*/ 	.byte	0x03, 0x38
        /*02e6*/ 	.short	0x000c


	//----- nvinfo : EIATTR_EXIT_INSTR_OFFSETS
	.align		4
        /*02e8*/ 	.byte	0x04, 0x1c
        /*02ea*/ 	.short	(.L_39 - .L_38)


	//   ....[0]....
.L_38:
        /*02ec*/ 	.word	0x000013d0


	//   ....[1]....
        /*02f0*/ 	.word	0x00001430


	//   ....[2]....
        /*02f4*/ 	.word	0x00004a30


	//   ....[3]....
        /*02f8*/ 	.word	0x00004a60


	//   ....[4]....
        /*02fc*/ 	.word	0x00005a00


	//----- nvinfo : EIATTR_MAX_THREADS
	.align		4
.L_39:
        /*0300*/ 	.byte	0x04, 0x05
        /*0302*/ 	.short	(.L_41 - .L_40)
.L_40:
        /*0304*/ 	.word	0x00000180
        /*0308*/ 	.word	0x00000001
        /*030c*/ 	.word	0x00000001


	//----- nvinfo : EIATTR_CRS_STACK_SIZE
	.align		4
.L_41:
        /*0310*/ 	.byte	0x04, 0x1e
        /*0312*/ 	.short	(.L_43 - .L_42)
.L_42:
        /*0314*/ 	.word	0x00000000


	//----- nvinfo : EIATTR_CBANK_PARAM_SIZE
	.align		4
.L_43:
        /*0318*/ 	.byte	0x03, 0x19
        /*031a*/ 	.short	0x0470


	//----- nvinfo : EIATTR_PARAM_CBANK
	.align		4
        /*031c*/ 	.byte	0x04, 0x0a
        /*031e*/ 	.short	(.L_45 - .L_44)
	.align		4
.L_44:
        /*0320*/ 	.word	index@(.nv.constant0._ZN7cutlass13device_kernelINS_4gemm6kernel13GemmUniversalIN4cute5tupleIJiiiiEEENS1_10collective13CollectiveMmaINS1_34MainloopSm90TmaGmmaWarpSpecializedILi3ENS5_IJNS4_1CILi2EEENSA_ILi1EEESC_EEENS1_32KernelTmaWarpSpecializedPingpongEEENS5_IJNSA_ILi64EEESG_NSA_ILi32EEEEEENS_10bfloat16_tENS5_IJlSC_lEEESJ_SK_NS4_8TiledMMAINS4_8MMA_AtomIJNS4_4SM904GMMA27MMA_64x64x16_F32BF16BF16_SSILNSO_5MajorE0ELSQ_0ELNSO_7ScaleInE1ELSR_1EEEEEENS4_6LayoutINS5_IJSC_SC_SC_EEENS5_IJNSA_ILi0EEESW_SW_EEEEENS5_IJNS4_10UnderscoreESZ_SZ_EEEEENS4_13SM90_TMA_LOADENS4_14ComposedLayoutINS4_7SwizzleILi2ELi4ELi3EEENS4_18smem_ptr_flag_bitsILi16EEENSU_INS5_IJNSA_ILi8EEESH_EEENS5_IJSH_SC_EEEEEEEvNS4_8identityENS4_23SM90_TMA_LOAD_MULTICASTES1C_vS1D_EENS_8epilogue10collective6detail29Sm90TmaWarpSpecializedAdapterINS1H_15DefaultEpilogueISJ_SK_SK_NS1G_6thread17LinearCombinationISJ_Li1EffLNS1L_9ScaleType4KindE0ELNS_15FloatRoundStyleE2ESJ_EENS1_15EpilogueDefaultEEEEEvvEEEEvNT_6ParamsE)
        /*0324*/ 	.short	0x0210
        /*0326*/ 	.short	0x0470


	//----- nvinfo : EIATTR_SW_WAR
	.align		4
.L_45:
        /*0328*/ 	.byte	0x04, 0x36
        /*032a*/ 	.short	(.L_47 - .L_46)
.L_46:
        /*032c*/ 	.word	0x00000008
.L_47:


//--------------------- .nv.callgraph             --------------------------
	.section	.nv.callgraph,"",@"SHT_CUDA_CALLGRAPH"
	.align	4
	.sectionentsize	8
	.align		4
        /*0000*/ 	.word	0x00000000
	.align		4
        /*0004*/ 	.word	0xffffffff
	.align		4
        /*0008*/ 	.word	index@(_ZN7cutlass13device_kernelINS_4gemm6kernel13GemmUniversalIN4cute5tupleIJiiiiEEENS1_10collective13CollectiveMmaINS1_34MainloopSm90TmaGmmaWarpSpecializedILi3ENS5_IJNS4_1CILi2EEENSA_ILi1EEESC_EEENS1_32KernelTmaWarpSpecializedPingpongEEENS5_IJNSA_ILi64EEESG_NSA_ILi32EEEEEENS_10bfloat16_tENS5_IJlSC_lEEESJ_SK_NS4_8TiledMMAINS4_8MMA_AtomIJNS4_4SM904GMMA27MMA_64x64x16_F32BF16BF16_SSILNSO_5MajorE0ELSQ_0ELNSO_7ScaleInE1ELSR_1EEEEEENS4_6LayoutINS5_IJSC_SC_SC_EEENS5_IJNSA_ILi0EEESW_SW_EEEEENS5_IJNS4_10UnderscoreESZ_SZ_EEEEENS4_13SM90_TMA_LOADENS4_14ComposedLayoutINS4_7SwizzleILi2ELi4ELi3EEENS4_18smem_ptr_flag_bitsILi16EEENSU_INS5_IJNSA_ILi8EEESH_EEENS5_IJSH_SC_EEEEEEEvNS4_8identityENS4_23SM90_TMA_LOAD_MULTICASTES1C_vS1D_EENS_8epilogue10collective6detail29Sm90TmaWarpSpecializedAdapterINS1H_15DefaultEpilogueISJ_SK_SK_NS1G_6thread17LinearCombinationISJ_Li1EffLNS1L_9ScaleType4KindE0ELNS_15FloatRoundStyleE2ESJ_EENS1_15EpilogueDefaultEEEEEvvEEEEvNT_6ParamsE)
	.align		4
        /*000c*/ 	.word	index@(__assertfail)
	.align		4
        /*0010*/ 	.word	0x00000000
	.align		4
        /*0014*/ 	.word	0xfffffffe
	.align		4
        /*0018*/ 	.word	0x00000000
	.align		4
        /*001c*/ 	.word	0xfffffffd
	.align		4
        /*0020*/ 	.word	0x00000000
	.align		4
        /*0024*/ 	.word	0xfffffffc


//--------------------- .nv.constant4             --------------------------
	.section	.nv.constant4,"a",@progbits
	.align	8
	.align		8
.nv.constant4:
        /*0000*/ 	.dword	__assertfail
	.align		8
        /*0008*/ 	.dword	__unnamed_1
	.align		8
        /*0010*/ 	.dword	_ZN39_INTERNAL_3e4f623c_4_k_cu_99247aa2_35594cuda3std3__45__cpo5beginE
	.align		8
        /*0018*/ 	.dword	_ZN39_INTERNAL_3e4f623c_4_k_cu_99247aa2_35594cuda3std3__45__cpo3endE
	.align		8
        /*0020*/ 	.dword	_ZN39_INTERNAL_3e4f623c_4_k_cu_99247aa2_35594cuda3std3__45__cpo6cbeginE
	.align		8
        /*0028*/ 	.dword	_ZN39_INTERNAL_3e4f623c_4_k_cu_99247aa2_35594cuda3std3__45__cpo4cendE
	.align		8
        /*0030*/ 	.dword	_ZN39_INTERNAL_3e4f623c_4_k_cu_99247aa2_35594cuda3std3__441_GLOBAL__N__3e4f623c_4_k_cu_99247aa2_35596ignoreE
	.align		8
        /*0038*/ 	.dword	_ZN39_INTERNAL_3e4f623c_4_k_cu_99247aa2_35594cuda3std3__419piecewise_constructE
	.align		8
        /*0040*/ 	.dword	_ZN39_INTERNAL_3e4f623c_4_k_cu_99247aa2_35594cuda3std3__48in_placeE
	.align		8
        /*0048*/ 	.dword	_ZN39_INTERNAL_3e4f623c_4_k_cu_99247aa2_35594cuda3std6ranges3__45__cpo4swapE
	.align		8
        /*0050*/ 	.dword	_ZN39_INTERNAL_3e4f623c_4_k_cu_99247aa2_35594cuda3std6ranges3__45__cpo9iter_moveE
	.align		8
        /*0058*/ 	.dword	_ZN39_INTERNAL_3e4f623c_4_k_cu_99247aa2_35594cute7productE
	.align		8
        /*0060*/ 	.dword	_ZN39_INTERNAL_3e4f623c_4_k_cu_99247aa2_35594cute1_E
	.align		8
        /*0068*/ 	.dword	$str$22
	.align		8
        /*0070*/ 	.dword	$str$23


//--------------------- .text._ZN7cutlass13device_kernelINS_4gemm6kernel13GemmUniversalIN4cute5tupleIJiiiiEEENS1_10collective13CollectiveMmaINS1_34MainloopSm90TmaGmmaWarpSpecializedILi3ENS5_IJNS4_1CILi2EEENSA_ILi1EEESC_EEENS1_32KernelTmaWarpSpecializedPingpongEEENS5_IJNSA_ILi64EEESG_NSA_ILi32EEEEEENS_10bfloat16_tENS5_IJlSC_lEEESJ_SK_NS4_8TiledMMAINS4_8MMA_AtomIJNS4_4SM904GMMA27MMA_64x64x16_F32BF16BF16_SSILNSO_5MajorE0ELSQ_0ELNSO_7ScaleInE1ELSR_1EEEEEENS4_6LayoutINS5_IJSC_SC_SC_EEENS5_IJNSA_ILi0EEESW_SW_EEEEENS5_IJNS4_10UnderscoreESZ_SZ_EEEEENS4_13SM90_TMA_LOADENS4_14ComposedLayoutINS4_7SwizzleILi2ELi4ELi3EEENS4_18smem_ptr_flag_bitsILi16EEENSU_INS5_IJNSA_ILi8EEESH_EEENS5_IJSH_SC_EEEEEEEvNS4_8identityENS4_23SM90_TMA_LOAD_MULTICASTES1C_vS1D_EENS_8epilogue10collective6detail29Sm90TmaWarpSpecializedAdapterINS1H_15DefaultEpilogueISJ_SK_SK_NS1G_6thread17LinearCombinationISJ_Li1EffLNS1L_9ScaleType4KindE0ELNS_15FloatRoundStyleE2ESJ_EENS1_15EpilogueDefaultEEEEEvvEEEEvNT_6ParamsE --------------------------
	.section	.text._ZN7cutlass13device_kernelINS_4gemm6kernel13GemmUniversalIN4cute5tupleIJiiiiEEENS1_10collective13CollectiveMmaINS1_34MainloopSm90TmaGmmaWarpSpecializedILi3ENS5_IJNS4_1CILi2EEENSA_ILi1EEESC_EEENS1_32KernelTmaWarpSpecializedPingpongEEENS5_IJNSA_ILi64EEESG_NSA_ILi32EEEEEENS_10bfloat16_tENS5_IJlSC_lEEESJ_SK_NS4_8TiledMMAINS4_8MMA_AtomIJNS4_4SM904GMMA27MMA_64x64x16_F32BF16BF16_SSILNSO_5MajorE0ELSQ_0ELNSO_7ScaleInE1ELSR_1EEEEEENS4_6LayoutINS5_IJSC_SC_SC_EEENS5_IJNSA_ILi0EEESW_SW_EEEEENS5_IJNS4_10UnderscoreESZ_SZ_EEEEENS4_13SM90_TMA_LOADENS4_14ComposedLayoutINS4_7SwizzleILi2ELi4ELi3EEENS4_18smem_ptr_flag_bitsILi16EEENSU_INS5_IJNSA_ILi8EEESH_EEENS5_IJSH_SC_EEEEEEEvNS4_8identityENS4_23SM90_TMA_LOAD_MULTICASTES1C_vS1D_EENS_8epilogue10collective6detail29Sm90TmaWarpSpecializedAdapterINS1H_15DefaultEpilogueISJ_SK_SK_NS1G_6thread17LinearCombinationISJ_Li1EffLNS1L_9ScaleType4KindE0ELNS_15FloatRoundStyleE2ESJ_EENS1_15EpilogueDefaultEEEEEvvEEEEvNT_6ParamsE,"ax",@progbits
	.align	128
.text._ZN7cutlass13device_kernelINS_4gemm6kernel13GemmUniversalIN4cute5tupleIJiiiiEEENS1_10collective13CollectiveMmaINS1_34MainloopSm90TmaGmmaWarpSpecializedILi3ENS5_IJNS4_1CILi2EEENSA_ILi1EEESC_EEENS1_32KernelTmaWarpSpecializedPingpongEEENS5_IJNSA_ILi64EEESG_NSA_ILi32EEEEEENS_10bfloat16_tENS5_IJlSC_lEEESJ_SK_NS4_8TiledMMAINS4_8MMA_AtomIJNS4_4SM904GMMA27MMA_64x64x16_F32BF16BF16_SSILNSO_5MajorE0ELSQ_0ELNSO_7ScaleInE1ELSR_1EEEEEENS4_6LayoutINS5_IJSC_SC_SC_EEENS5_IJNSA_ILi0EEESW_SW_EEEEENS5_IJNS4_10UnderscoreESZ_SZ_EEEEENS4_13SM90_TMA_LOADENS4_14ComposedLayoutINS4_7SwizzleILi2ELi4ELi3EEENS4_18smem_ptr_flag_bitsILi16EEENSU_INS5_IJNSA_ILi8EEESH_EEENS5_IJSH_SC_EEEEEEEvNS4_8identityENS4_23SM90_TMA_LOAD_MULTICASTES1C_vS1D_EENS_8epilogue10collective6detail29Sm90TmaWarpSpecializedAdapterINS1H_15DefaultEpilogueISJ_SK_SK_NS1G_6thread17LinearCombinationISJ_Li1EffLNS1L_9ScaleType4KindE0ELNS_15FloatRoundStyleE2ESJ_EENS1_15EpilogueDefaultEEEEEvvEEEEvNT_6ParamsE:
        .type           _ZN7cutlass13device_kernelINS_4gemm6kernel13GemmUniversalIN4cute5tupleIJiiiiEEENS1_10collective13CollectiveMmaINS1_34MainloopSm90TmaGmmaWarpSpecializedILi3ENS5_IJNS4_1CILi2EEENSA_ILi1EEESC_EEENS1_32KernelTmaWarpSpecializedPingpongEEENS5_IJNSA_ILi64EEESG_NSA_ILi32EEEEEENS_10bfloat16_tENS5_IJlSC_lEEESJ_SK_NS4_8TiledMMAINS4_8MMA_AtomIJNS4_4SM904GMMA27MMA_64x64x16_F32BF16BF16_SSILNSO_5MajorE0ELSQ_0ELNSO_7ScaleInE1ELSR_1EEEEEENS4_6LayoutINS5_IJSC_SC_SC_EEENS5_IJNSA_ILi0EEESW_SW_EEEEENS5_IJNS4_10UnderscoreESZ_SZ_EEEEENS4_13SM90_TMA_LOADENS4_14ComposedLayoutINS4_7SwizzleILi2ELi4ELi3EEENS4_18smem_ptr_flag_bitsILi16EEENSU_INS5_IJNSA_ILi8EEESH_EEENS5_IJSH_SC_EEEEEEEvNS4_8identityENS4_23SM90_TMA_LOAD_MULTICASTES1C_vS1D_EENS_8epilogue10collective6detail29Sm90TmaWarpSpecializedAdapterINS1H_15DefaultEpilogueISJ_SK_SK_NS1G_6thread17LinearCombinationISJ_Li1EffLNS1L_9ScaleType4KindE0ELNS_15FloatRoundStyleE2ESJ_EENS1_15EpilogueDefaultEEEEEvvEEEEvNT_6ParamsE,@function
        .size           _ZN7cutlass13device_kernelINS_4gemm6kernel13GemmUniversalIN4cute5tupleIJiiiiEEENS1_10collective13CollectiveMmaINS1_34MainloopSm90TmaGmmaWarpSpecializedILi3ENS5_IJNS4_1CILi2EEENSA_ILi1EEESC_EEENS1_32KernelTmaWarpSpecializedPingpongEEENS5_IJNSA_ILi64EEESG_NSA_ILi32EEEEEENS_10bfloat16_tENS5_IJlSC_lEEESJ_SK_NS4_8TiledMMAINS4_8MMA_AtomIJNS4_4SM904GMMA27MMA_64x64x16_F32BF16BF16_SSILNSO_5MajorE0ELSQ_0ELNSO_7ScaleInE1ELSR_1EEEEEENS4_6LayoutINS5_IJSC_SC_SC_EEENS5_IJNSA_ILi0EEESW_SW_EEEEENS5_IJNS4_10UnderscoreESZ_SZ_EEEEENS4_13SM90_TMA_LOADENS4_14ComposedLayoutINS4_7SwizzleILi2ELi4ELi3EEENS4_18smem_ptr_flag_bitsILi16EEENSU_INS5_IJNSA_ILi8EEESH_EEENS5_IJSH_SC_EEEEEEEvNS4_8identityENS4_23SM90_TMA_LOAD_MULTICASTES1C_vS1D_EENS_8epilogue10collective6detail29Sm90TmaWarpSpecializedAdapterINS1H_15DefaultEpilogueISJ_SK_SK_NS1G_6thread17LinearCombinationISJ_Li1EffLNS1L_9ScaleType4KindE0ELNS_15FloatRoundStyleE2ESJ_EENS1_15EpilogueDefaultEEEEEvvEEEEvNT_6ParamsE,(.L_x_135 - _ZN7cutlass13device_kernelINS_4gemm6kernel13GemmUniversalIN4cute5tupleIJiiiiEEENS1_10collective13CollectiveMmaINS1_34MainloopSm90TmaGmmaWarpSpecializedILi3ENS5_IJNS4_1CILi2EEENSA_ILi1EEESC_EEENS1_32KernelTmaWarpSpecializedPingpongEEENS5_IJNSA_ILi64EEESG_NSA_ILi32EEEEEENS_10bfloat16_tENS5_IJlSC_lEEESJ_SK_NS4_8TiledMMAINS4_8MMA_AtomIJNS4_4SM904GMMA27MMA_64x64x16_F32BF16BF16_SSILNSO_5MajorE0ELSQ_0ELNSO_7ScaleInE1ELSR_1EEEEEENS4_6LayoutINS5_IJSC_SC_SC_EEENS5_IJNSA_ILi0EEESW_SW_EEEEENS5_IJNS4_10UnderscoreESZ_SZ_EEEEENS4_13SM90_TMA_LOADENS4_14ComposedLayoutINS4_7SwizzleILi2ELi4ELi3EEENS4_18smem_ptr_flag_bitsILi16EEENSU_INS5_IJNSA_ILi8EEESH_EEENS5_IJSH_SC_EEEEEEEvNS4_8identityENS4_23SM90_TMA_LOAD_MULTICASTES1C_vS1D_EENS_8epilogue10collective6detail29Sm90TmaWarpSpecializedAdapterINS1H_15DefaultEpilogueISJ_SK_SK_NS1G_6thread17LinearCombinationISJ_Li1EffLNS1L_9ScaleType4KindE0ELNS_15FloatRoundStyleE2ESJ_EENS1_15EpilogueDefaultEEEEEvvEEEEvNT_6ParamsE)
        .other          _ZN7cutlass13device_kernelINS_4gemm6kernel13GemmUniversalIN4cute5tupleIJiiiiEEENS1_10collective13CollectiveMmaINS1_34MainloopSm90TmaGmmaWarpSpecializedILi3ENS5_IJNS4_1CILi2EEENSA_ILi1EEESC_EEENS1_32KernelTmaWarpSpecializedPingpongEEENS5_IJNSA_ILi64EEESG_NSA_ILi32EEEEEENS_10bfloat16_tENS5_IJlSC_lEEESJ_SK_NS4_8TiledMMAINS4_8MMA_AtomIJNS4_4SM904GMMA27MMA_64x64x16_F32BF16BF16_SSILNSO_5MajorE0ELSQ_0ELNSO_7ScaleInE1ELSR_1EEEEEENS4_6LayoutINS5_IJSC_SC_SC_EEENS5_IJNSA_ILi0EEESW_SW_EEEEENS5_IJNS4_10UnderscoreESZ_SZ_EEEEENS4_13SM90_TMA_LOADENS4_14ComposedLayoutINS4_7SwizzleILi2ELi4ELi3EEENS4_18smem_ptr_flag_bitsILi16EEENSU_INS5_IJNSA_ILi8EEESH_EEENS5_IJSH_SC_EEEEEEEvNS4_8identityENS4_23SM90_TMA_LOAD_MULTICASTES1C_vS1D_EENS_8epilogue10collective6detail29Sm90TmaWarpSpecializedAdapterINS1H_15DefaultEpilogueISJ_SK_SK_NS1G_6thread17LinearCombinationISJ_Li1EffLNS1L_9ScaleType4KindE0ELNS_15FloatRoundStyleE2ESJ_EENS1_15EpilogueDefaultEEEEEvvEEEEvNT_6ParamsE,@"STO_CUDA_ENTRY STV_DEFAULT"
_ZN7cutlass13device_kernelINS_4gemm6kernel13GemmUniversalIN4cute5tupleIJiiiiEEENS1_10collective13CollectiveMmaINS1_34MainloopSm90TmaGmmaWarpSpecializedILi3ENS5_IJNS4_1CILi2EEENSA_ILi1EEESC_EEENS1_32KernelTmaWarpSpecializedPingpongEEENS5_IJNSA_ILi64EEESG_NSA_ILi32EEEEEENS_10bfloat16_tENS5_IJlSC_lEEESJ_SK_NS4_8TiledMMAINS4_8MMA_AtomIJNS4_4SM904GMMA27MMA_64x64x16_F32BF16BF16_SSILNSO_5MajorE0ELSQ_0ELNSO_7ScaleInE1ELSR_1EEEEEENS4_6LayoutINS5_IJSC_SC_SC_EEENS5_IJNSA_ILi0EEESW_SW_EEEEENS5_IJNS4_10UnderscoreESZ_SZ_EEEEENS4_13SM90_TMA_LOADENS4_14ComposedLayoutINS4_7SwizzleILi2ELi4ELi3EEENS4_18smem_ptr_flag_bitsILi16EEENSU_INS5_IJNSA_ILi8EEESH_EEENS5_IJSH_SC_EEEEEEEvNS4_8identityENS4_23SM90_TMA_LOAD_MULTICASTES1C_vS1D_EENS_8epilogue10collective6detail29Sm90TmaWarpSpecializedAdapterINS1H_15DefaultEpilogueISJ_SK_SK_NS1G_6thread17LinearCombinationISJ_Li1EffLNS1L_9ScaleType4KindE0ELNS_15FloatRoundStyleE2ESJ_EENS1_15EpilogueDefaultEEEEEvvEEEEvNT_6ParamsE:
[----:B------:R-:W0:Y:S02]  /*0000*/  LDC R1, c[0x0][0x28] ;  /* 0x00000a00ff017b82 */ /* 0x000e240000000800 */
[----:B0-----:R-:W-:Y:S01]  /*0010*/  VIADD R1, R1, 0xfffffff8 ;  /* 0xfffffff801017836 */ /* 0x001fe20000000000 */
[----:B------:R-:W0:Y:S01]  /*0020*/  S2R R4, SR_TID.X ;  /* 0x0000000000047919 */ /* 0x000e220000002100 */
[----:B------:R-:W-:Y:S01]  /*0030*/  ELECT P0, URZ, PT ;  /* 0x00000000003f782f */ /* 0x000fe20003800000 */
[----:B------:R-:W-:Y:S01]  /*0040*/  BSSY B0, `(.L_x_0) ;  /* 0x000000f000007945 */ /* 0x000fe20003800000 */
[--C-:B0-----:R-:W-:Y:S02]  /*0050*/  SHF.R.U32.HI R2, RZ, 0x5, R4.reuse ;  /* 0x00000005ff027819 */ /* 0x101fe40000011604 */
[----:B------:R-:W-:-:S03]  /*0060*/  SHF.R.U32.HI R7, RZ, 0x7, R4 ;  /* 0x00000007ff077819 */ /* 0x000fc60000011604 */
[----:B------:R-:W0:Y:S04]  /*0070*/  SHFL.IDX PT, R5, R2, RZ, 0x1f ;  /* 0x00001fff02057589 */ /* 0x000e2800000e0000 */
[----:B------:R1:W2:Y:S01]  /*0080*/  SHFL.IDX PT, R10, R7, RZ, 0x1f ;  /* 0x00001fff070a7589 */ /* 0x0002a200000e0000 */
[----:B0-----:R-:W-:-:S13]  /*0090*/  ISETP.NE.OR P0, PT, R5, RZ, !P0 ;  /* 0x000000ff0500720c */ /* 0x001fda0004705670 */
[----:B-12---:R-:W-:Y:S05]  /*00a0*/  @P0 BRA `(.L_x_1) ;  /* 0x0000000000200947 */ /* 0x006fea0003800000 */
[----:B------:R-:W-:Y:S02]  /*00b0*/  ULDC.64 UR4, c[0x0][0x198] ;  /* 0x0000660000047ab9 */ /* 0x000fe40000000a00 */
[----:B------:R-:W-:Y:S02]  /*00c0*/  UIADD3 UR6, UP0, UR4, 0xf0, URZ ;  /* 0x000000f004067890 */ /* 0x000fe4000ff1e03f */
[----:B------:R-:W-:Y:S02]  /*00d0*/  UIADD3 UR4, UP1, UR4, 0x1f0, URZ ;  /* 0x000001f004047890 */ /* 0x000fe4000ff3e03f */
[----:B------:R-:W-:Y:S02]  /*00e0*/  UIADD3.X UR7, URZ, UR5, URZ, UP0, !UPT ;  /* 0x000000053f077290 */ /* 0x000fe400087fe43f */
[----:B------:R-:W-:-:S07]  /*00f0*/  UIADD3.X UR5, URZ, UR5, URZ, UP1, !UPT ;  /* 0x000000053f057290 */ /* 0x000fce0008ffe43f */
[----:B------:R0:W-:Y:S02]  /*0100*/  UTMACCTL.PF [UR6] ;  /* 0x00000000060079b9 */ /* 0x0001e40008040000 */
[----:B------:R0:W-:Y:S02]  /*0110*/  UTMACCTL.PF [UR4] ;  /* 0x00000000040079b9 */ /* 0x0001e40008040000 */
[----:B0-----:R-:W-:Y:S01]  /*0120*/  NOP ;  /* 0x0000000000007918 */ /* 0x001fe20000000000 */
.L_x_1:
[----:B------:R-:W-:Y:S05]  /*0130*/  BSYNC B0 ;  /* 0x0000000000007941 */ /* 0x000fea0003800000 */
.L_x_0:
[----:B------:R-:W0:Y:S01]  /*0140*/  SHFL.IDX PT, R8, R2, RZ, 0x1f ;  /* 0x00001fff02087589 */ /* 0x000e2200000e0000 */
[----:B------:R-:W-:-:S04]  /*0150*/  SHF.R.S32.HI R3, RZ, 0x1f, R4 ;  /* 0x0000001fff037819 */ /* 0x000fc80000011404 */
[----:B------:R-:W-:Y:S02]  /*0160*/  LEA.HI R3, R3, R4, RZ, 0x7 ;  /* 0x0000000403037211 */ /* 0x000fe400078f38ff */
[----:B0-----:R-:W-:-:S13]  /*0170*/  ISETP.NE.AND P0, PT, R8, RZ, PT ;  /* 0x000000ff0800720c */ /* 0x001fda0003f05270 */
[----:B------:R-:W-:Y:S05]  /*0180*/  @P0 BRA `(.L_x_2) ;  /* 0x0000000000500947 */ /* 0x000fea0003800000 */
[----:B------:R-:W0:Y:S01]  /*0190*/  S2UR UR8, SR_CgaCtaId ;  /* 0x00000000000879c3 */ /* 0x000e220000008800 */
[----:B------:R-:W-:Y:S01]  /*01a0*/  UMOV UR4, 0x400 ;  /* 0x0000040000047882 */ /* 0x000fe20000000000 */
[----:B------:R-:W-:Y:S01]  /*01b0*/  UMOV UR5, 0x1 ;  /* 0x0000000100057882 */ /* 0x000fe20000000000 */
[----:B------:R-:W-:Y:S01]  /*01c0*/  UMOV UR6, 0x2 ;  /* 0x0000000200067882 */ /* 0x000fe20000000000 */
[----:B------:R-:W-:Y:S01]  /*01d0*/  ELECT P0, URZ, PT ;  /* 0x00000000003f782f */ /* 0x000fe20003800000 */
[----:B------:R-:W-:-:S04]  /*01e0*/  UIADD3 UR6, -UR6, 0x100000, URZ ;  /* 0x0010000006067890 */ /* 0x000fc8000fffe13f */
[----:B------:R-:W-:Y:S02]  /*01f0*/  USHF.L.U32 UR7, UR6, 0xb, URZ ;  /* 0x0000000b06077899 */ /* 0x000fe4000800063f */
[----:B------:R-:W-:Y:S02]  /*0200*/  USHF.L.U32 UR6, UR6, 0x1, URZ ;  /* 0x0000000106067899 */ /* 0x000fe4000800063f */
[----:B0-----:R-:W-:Y:S02]  /*0210*/  ULEA UR8, UR8, UR4, 0x18 ;  /* 0x0000000408087291 */ /* 0x001fe4000f8ec03f */
[----:B------:R-:W-:-:S04]  /*0220*/  UIADD3 UR4, -UR5, 0x100000, URZ ;  /* 0x0010000005047890 */ /* 0x000fc8000fffe13f */
[----:B------:R-:W-:Y:S02]  /*0230*/  USHF.L.U32 UR5, UR4, 0xb, URZ ;  /* 0x0000000b04057899 */ /* 0x000fe4000800063f */
[----:B------:R-:W-:Y:S01]  /*0240*/  USHF.L.U32 UR4, UR4, 0x1, URZ ;  /* 0x0000000104047899 */ /* 0x000fe2000800063f */
[----:B------:R-:W0:Y:S11]  /*0250*/  FENCE.VIEW.ASYNC.S ;  /* 0x00000000000073c6 */ /* 0x000e360000000000 */
[----:B0-----:R0:W1:Y:S01]  /*0260*/  SYNCS.EXCH.64 URZ, [UR8], UR4 ;  /* 0x00000004083f75b2 */ /* 0x0010620008000100 */
[----:B------:R0:W2:Y:S01]  /*0270*/  SYNCS.EXCH.64 URZ, [UR8+0x18], UR6 ;  /* 0x00001806083f75b2 */ /* 0x0000a20008000100 */
[----:B------:R0:W3:Y:S01]  /*0280*/  SYNCS.EXCH.64 URZ, [UR8+0x8], UR4 ;  /* 0x00000804083f75b2 */ /* 0x0000e20008000100 */
[----:B------:R0:W4:Y:S01]  /*0290*/  SYNCS.EXCH.64 URZ, [UR8+0x20], UR6 ;  /* 0x00002006083f75b2 */ /* 0x0001220008000100 */
[----:B------:R0:W0:Y:S01]  /*02a0*/  SYNCS.EXCH.64 URZ, [UR8+0x10], UR4 ;  /* 0x00001004083f75b2 */ /* 0x0000220008000100 */
[----:B------:R0:W0:Y:S01]  /*02b0*/  SYNCS.EXCH.64 URZ, [UR8+0x28], UR6 ;  /* 0x00002806083f75b2 */ /* 0x0000220008000100 */
[----:B------:R-:W-:Y:S01]  /*02c0*/  NOP ;  /* 0x0000000000007918 */ /* 0x000fe20000000000 */
.L_x_2:
[----:B------:R-:W5:Y:S01]  /*02d0*/  SHFL.IDX PT, R13, R2, RZ, 0x1f ;  /* 0x00001fff020d7589 */ /* 0x000f6200000e0000 */
[----:B------:R-:W1:Y:S01]  /*02e0*/  S2UR UR12, SR_CTAID.X ;  /* 0x00000000000c79c3 */ /* 0x000e620000002500 */
[----:B------:R-:W-:Y:S02]  /*02f0*/  LOP3.LUT R3, R3, 0xffffff80, RZ, 0xc0, !PT ;  /* 0xffffff8003037812 */ /* 0x000fe400078ec0ff */
[----:B------:R-:W-:Y:S01]  /*0300*/  ELECT P0, URZ, PT ;  /* 0x00000000003f782f */ /* 0x000fe20003800000 */
[----:B------:R2:W3:Y:S01]  /*0310*/  SHFL.IDX PT, R12, R2, RZ, 0x1f ;  /* 0x00001fff020c7589 */ /* 0x0004e200000e0000 */
[----:B------:R-:W-:Y:S01]  /*0320*/  ELECT P1, URZ, PT ;  /* 0x00000000003f782f */ /* 0x000fe20003820000 */
[----:B------:R-:W-:Y:S01]  /*0330*/  NOP ;  /* 0x0000000000007918 */ /* 0x000fe20000000000 */
[----:B------:R-:W-:Y:S01]  /*0340*/  IMAD.IADD R3, R4, 0x1, -R3 ;  /* 0x0000000104037824 */ /* 0x000fe200078e0a03 */
[----:B------:R-:W4:Y:S01]  /*0350*/  S2R R6, SR_CTAID.Y ;  /* 0x0000000000067919 */ /* 0x000f220000002600 */
[----:B0-----:R-:W-:Y:S01]  /*0360*/  ULDC UR4, c[0x0][0x150] ;  /* 0x0000540000047ab9 */ /* 0x001fe20000000800 */
[----:B------:R-:W0:Y:S01]  /*0370*/  LDC R14, c[0x0][0x144] ;  /* 0x00005100ff0e7b82 */ /* 0x000e220000000800 */
[----:B------:R-:W-:Y:S01]  /*0380*/  UMOV UR11, 0x80 ;  /* 0x00000080000b7882 */ /* 0x000fe20000000000 */
[----:B------:R-:W-:Y:S01]  /*0390*/  SHF.R.S32.HI R0, RZ, 0x1f, R3 ;  /* 0x0000001fff007819 */ /* 0x000fe20000011403 */
[----:B------:R-:W-:Y:S01]  /*03a0*/  NOP ;  /* 0x0000000000007918 */ /* 0x000fe20000000000 */
[C---:B------:R-:W-:Y:S01]  /*03b0*/  VIADD R35, R10.reuse, 0xffffffff ;  /* 0xffffffff0a237836 */ /* 0x040fe20000000000 */
[----:B------:R-:W-:Y:S01]  /*03c0*/  ISETP.NE.AND P4, PT, R10, RZ, PT ;  /* 0x000000ff0a00720c */ /* 0x000fe20003f85270 */
[----:B------:R-:W-:Y:S01]  /*03d0*/  IMAD.MOV.U32 R57, RZ, RZ, 0x1 ;  /* 0x00000001ff397424 */ /* 0x000fe200078e00ff */
[----:B------:R-:W-:Y:S01]  /*03e0*/  LEA.HI R9, R0, R3, RZ, 0x3 ;  /* 0x0000000300097211 */ /* 0x000fe200078f18ff */
[----:B------:R-:W0:Y:S01]  /*03f0*/  LDC R15, c[0x0][0x140] ;  /* 0x00005000ff0f7b82 */ /* 0x000e220000000800 */
[----:B------:R-:W-:-:S02]  /*0400*/  ISETP.GE.U32.AND P6, PT, R35, 0x2, PT ;  /* 0x000000022300780c */ /* 0x000fc40003fc6070 */
[--C-:B------:R-:W-:Y:S02]  /*0410*/  SHF.R.S32.HI R11, RZ, 0x3, R9.reuse ;  /* 0x00000003ff0b7819 */ /* 0x100fe40000011409 */
[----:B--2---:R-:W-:Y:S02]  /*0420*/  SHF.R.S32.HI R2, RZ, 0x1f, R9 ;  /* 0x0000001fff027819 */ /* 0x004fe40000011409 */
[----:B------:R-:W-:Y:S01]  /*0430*/  SHF.R.S32.HI R9, RZ, 0x1f, R8 ;  /* 0x0000001fff097819 */ /* 0x000fe20000011408 */
[----:B------:R-:W2:Y:S01]  /*0440*/  LDC R25, c[0x0][0x148] ;  /* 0x00005200ff197b82 */ /* 0x000ea20000000800 */
[----:B-----5:R-:W-:Y:S02]  /*0450*/  ISETP.NE.OR P0, PT, R13, RZ, !P0 ;  /* 0x000000ff0d00720c */ /* 0x020fe40004705670 */
[----:B-1----:R-:W-:Y:S02]  /*0460*/  I2FP.F32.U32 R13, UR12 ;  /* 0x0000000c000d7c45 */ /* 0x002fe40008201000 */
[----:B------:R-:W-:-:S02]  /*0470*/  LEA.HI R2, R2, R11, RZ, 0x2 ;  /* 0x0000000b02027211 */ /* 0x000fc400078f10ff */
[----:B------:R-:W-:Y:S01]  /*0480*/  LEA.HI R9, R9, R8, RZ, 0x2 ;  /* 0x0000000809097211 */ /* 0x000fe200078f10ff */
[----:B------:R-:W-:Y:S01]  /*0490*/  FMUL R13, R13, UR4 ;  /* 0x000000040d0d7c20 */ /* 0x000fe20008400000 */
[----:B---3--:R-:W-:Y:S01]  /*04a0*/  ISETP.NE.OR P1, PT, R12, RZ, !P1 ;  /* 0x000000ff0c00720c */ /* 0x008fe20004f25670 */
[----:B------:R-:W-:Y:S01]  /*04b0*/  ULDC UR4, c[0x0][0x154] ;  /* 0x0000550000047ab9 */ /* 0x000fe20000000800 */
[----:B------:R-:W-:Y:S02]  /*04c0*/  LOP3.LUT R12, R2, 0xfffffffc, RZ, 0xc0, !PT ;  /* 0xfffffffc020c7812 */ /* 0x000fe400078ec0ff */
[----:B------:R-:W-:Y:S01]  /*04d0*/  LOP3.LUT R9, R9, 0x3ffffffc, RZ, 0xc0, !PT ;  /* 0x3ffffffc09097812 */ /* 0x000fe200078ec0ff */
[----:B------:R-:W1:Y:S01]  /*04e0*/  F2I.U32.TRUNC.NTZ R13, R13 ;  /* 0x0000000d000d7305 */ /* 0x000e62000020f000 */
[----:B------:R-:W-:Y:S01]  /*04f0*/  SHF.R.S32.HI R2, RZ, 0x1f, R5 ;  /* 0x0000001fff027819 */ /* 0x000fe20000011405 */
[----:B------:R-:W-:Y:S01]  /*0500*/  IMAD.IADD R12, R11, 0x1, -R12 ;  /* 0x000000010b0c7824 */ /* 0x000fe200078e0a0c */
[----:B------:R-:W-:Y:S01]  /*0510*/  VOTEU.ALL UP1, P0 ;  /* 0x00000000003f7886 */ /* 0x000fe20000020000 */
[----:B------:R-:W-:Y:S01]  /*0520*/  IMAD.IADD R9, R8, 0x1, -R9 ;  /* 0x0000000108097824 */ /* 0x000fe200078e0a09 */
[----:B------:R-:W-:Y:S01]  /*0530*/  LEA.HI R2, R2, R5, RZ, 0x2 ;  /* 0x0000000502027211 */ /* 0x000fe200078f10ff */
[----:B------:R-:W-:Y:S01]  /*0540*/  VOTEU.ALL UP0, P0 ;  /* 0x00000000003f7886 */ /* 0x000fe20000000000 */
[----:B----4-:R-:W-:Y:S01]  /*0550*/  I2FP.F32.U32 R8, R6 ;  /* 0x0000000600087245 */ /* 0x010fe20000201000 */
[----:B------:R-:W-:Y:S01]  /*0560*/  IMAD R9, R9, 0x4, R12 ;  /* 0x0000000409097824 */ /* 0x000fe200078e020c */
[----:B------:R-:W-:Y:S01]  /*0570*/  LOP3.LUT R2, R2, 0xfffffffc, RZ, 0xc0, !PT ;  /* 0xfffffffc02027812 */ /* 0x000fe200078ec0ff */
[----:B------:R-:W-:Y:S01]  /*0580*/  VOTEU.ALL UP2, P1 ;  /* 0x00000000003f7886 */ /* 0x000fe20000840000 */
[----:B------:R-:W3:Y:S01]  /*0590*/  @!UP1 S2UR UR7, SR_CgaCtaId ;  /* 0x00000000000799c3 */ /* 0x000ee20000008800 */
[----:B------:R-:W-:Y:S01]  /*05a0*/  FMUL R8, R8, UR4 ;  /* 0x0000000408087c20 */ /* 0x000fe20008400000 */
[----:B------:R-:W-:Y:S01]  /*05b0*/  IMAD.SHL.U32 R56, R9, 0x4, RZ ;  /* 0x0000000409387824 */ /* 0x000fe200078e00ff */
[----:B------:R-:W-:Y:S01]  /*05c0*/  UMOV UR4, 0x20 ;  /* 0x0000002000047882 */ /* 0x000fe20000000000 */
[----:B------:R-:W-:Y:S01]  /*05d0*/  IMAD.IADD R5, R5, 0x1, -R2 ;  /* 0x0000000105057824 */ /* 0x000fe200078e0a02 */
[----:B------:R-:W-:Y:S01]  /*05e0*/  LEA.HI R2, R9, R9, RZ, 0x1 ;  /* 0x0000000909027211 */ /* 0x000fe200078f08ff */
[----:B-1----:R-:W-:Y:S01]  /*05f0*/  IMAD.MOV R13, RZ, RZ, -R13 ;  /* 0x000000ffff0d7224 */ /* 0x002fe200078e0a0d */
[----:B------:R-:W1:Y:S01]  /*0600*/  F2I.U32.TRUNC.NTZ R8, R8 ;  /* 0x0000000800087305 */ /* 0x000e62000020f000 */
[----:B------:R-:W4:Y:S01]  /*0610*/  @!UP2 S2UR UR10, SR_CgaCtaId ;  /* 0x00000000000aa9c3 */ /* 0x000f220000008800 */
[----:B------:R-:W-:Y:S01]  /*0620*/  LOP3.LUT R2, R2, 0xfffffffe, RZ, 0xc0, !PT ;  /* 0xfffffffe02027812 */ /* 0x000fe200078ec0ff */
[----:B0-----:R-:W-:Y:S01]  /*0630*/  IMAD R21, R14, R13, UR12 ;  /* 0x0000000c0e157e24 */ /* 0x001fe2000f8e020d */
[----:B------:R-:W-:Y:S01]  /*0640*/  @!UP1 UMOV UR6, 0x400 ;  /* 0x0000040000069882 */ /* 0x000fe20000000000 */
[----:B------:R-:W-:-:S04]  /*0650*/  @!UP1 UIADD3 UR4, -UR4, 0x100000, URZ ;  /* 0x0010000004049890 */ /* 0x000fc8000fffe13f */
[----:B------:R-:W-:Y:S02]  /*0660*/  @!UP1 USHF.L.U32 UR5, UR4, 0xb, URZ ;  /* 0x0000000b04059899 */ /* 0x000fe4000800063f */
[----:B------:R-:W-:Y:S01]  /*0670*/  @!UP1 USHF.L.U32 UR4, UR4, 0x1, URZ ;  /* 0x0000000104049899 */ /* 0x000fe2000800063f */
[C---:B------:R-:W-:Y:S01]  /*0680*/  LOP3.LUT R56, R9.reuse, 0xc, R56, 0x78, !PT ;  /* 0x0000000c09387812 */ /* 0x040fe200078e7838 */
[----:B------:R-:W-:Y:S01]  /*0690*/  IMAD.IADD R2, R9, 0x1, -R2 ;  /* 0x0000000109027824 */ /* 0x000fe200078e0a02 */
[----:B------:R-:W-:Y:S01]  /*06a0*/  @!UP2 UMOV UR9, 0x400 ;  /* 0x000004000009a882 */ /* 0x000fe20000000000 */
[----:B------:R-:W-:Y:S01]  /*06b0*/  VOTEU.ALL UP3, P1 ;  /* 0x00000000003f7886 */ /* 0x000fe20000860000 */
[----:B------:R-:W-:Y:S01]  /*06c0*/  VOTEU.ALL UP4, P1 ;  /* 0x00000000003f7886 */ /* 0x000fe20000880000 */
[----:B------:R-:W-:Y:S01]  /*06d0*/  VOTEU.ALL UP5, P1 ;  /* 0x00000000003f7886 */ /* 0x000fe200008a0000 */
[----:B------:R-:W-:Y:S01]  /*06e0*/  ISETP.NE.AND P3, PT, R2, R21, PT ;  /* 0x000000150200720c */ /* 0x000fe20003f65270 */
[----:B------:R0:W0:Y:S01]  /*06f0*/  SHFL.IDX PT, R14, R7, RZ, 0x1f ;  /* 0x00001fff070e7589 */ /* 0x00002200000e0000 */
[----:B------:R-:W-:Y:S01]  /*0700*/  ISETP.EQ.U32.AND P2, PT, R15, 0x1, PT ;  /* 0x000000010f00780c */ /* 0x000fe20003f42070 */
[----:B-1----:R-:W-:Y:S01]  /*0710*/  IMAD.MOV R20, RZ, RZ, -R8 ;  /* 0x000000ffff147224 */ /* 0x002fe200078e0a08 */
[----:B---3--:R-:W-:-:S02]  /*0720*/  @!UP1 ULEA UR8, UR7, UR6, 0x18 ;  /* 0x0000000607089291 */ /* 0x008fc4000f8ec03f */
[----:B------:R-:W-:-:S04]  /*0730*/  @!UP2 UIADD3 UR6, -UR11, 0x100000, URZ ;  /* 0x001000000b06a890 */ /* 0x000fc8000fffe13f */
[----:B------:R-:W-:Y:S02]  /*0740*/  @!UP2 USHF.L.U32 UR7, UR6, 0xb, URZ ;  /* 0x0000000b0607a899 */ /* 0x000fe4000800063f */
[----:B------:R-:W-:Y:S01]  /*0750*/  @!UP2 USHF.L.U32 UR6, UR6, 0x1, URZ ;  /* 0x000000010606a899 */ /* 0x000fe2000800063f */
[----:B--2---:R-:W-:Y:S01]  /*0760*/  IMAD R9, R25, R20, R6 ;  /* 0x0000001419097224 */ /* 0x004fe200078e0206 */
[----:B------:R-:W-:Y:S01]  /*0770*/  VOTEU.ALL UP1, P0 ;  /* 0x00000000003f7886 */ /* 0x000fe20000020000 */
[----:B------:R-:W-:Y:S01]  /*0780*/  LOP3.LUT P0, RZ, R3, 0x7, RZ, 0xc0, !PT ;  /* 0x0000000703ff7812 */ /* 0x000fe2000780c0ff */
[----:B----4-:R-:W-:Y:S01]  /*0790*/  @!UP2 ULEA UR9, UR10, UR9, 0x18 ;  /* 0x000000090a09a291 */ /* 0x010fe2000f8ec03f */
[----:B------:R-:W-:Y:S01]  /*07a0*/  @P3 LEA.HI R2, R56, R56, RZ, 0x1 ;  /* 0x0000003838023211 */ /* 0x000fe200078f08ff */
[----:B------:R-:W-:Y:S01]  /*07b0*/  VOTEU.ALL UP2, P1 ;  /* 0x00000000003f7886 */ /* 0x000fe20000840000 */
[----:B------:R-:W-:Y:S01]  /*07c0*/  ISETP.NE.AND P1, PT, R5, 0x3, PT ;  /* 0x000000030500780c */ /* 0x000fe20003f25270 */
[----:B------:R-:W1:Y:S02]  /*07d0*/  FENCE.VIEW.ASYNC.S ;  /* 0x00000000000073c6 */ /* 0x000e640000000000 */
[----:B-1----:R1:W2:Y:S01]  /*07e0*/  @!UP0 SYNCS.EXCH.64 URZ, [UR8+0x60], UR4 ;  /* 0x00006004083f85b2 */ /* 0x0022a20008000100 */
[----:B------:R-:W-:-:S02]  /*07f0*/  @P3 SHF.R.S32.HI R2, RZ, 0x1, R2 ;  /* 0x00000001ff023819 */ /* 0x000fc40000011402 */
[----:B------:R-:W-:Y:S02]  /*0800*/  ISETP.EQ.OR P1, PT, R5, RZ, !P1 ;  /* 0x000000ff0500720c */ /* 0x000fe40004f22670 */
[----:B------:R-:W-:Y:S02]  /*0810*/  @P3 ISETP.NE.AND P5, PT, R2, R9, PT ;  /* 0x000000090200320c */ /* 0x000fe40003fa5270 */
[----:B------:R-:W-:Y:S02]  /*0820*/  ISETP.LT.U32.AND P0, PT, R56, 0x2, !P0 ;  /* 0x000000023800780c */ /* 0x000fe40004701070 */
[----:B------:R-:W-:Y:S02]  /*0830*/  ISETP.EQ.AND P1, PT, R10, RZ, P1 ;  /* 0x000000ff0a00720c */ /* 0x000fe40000f22270 */
[----:B------:R-:W-:Y:S02]  /*0840*/  SEL R2, RZ, 0x1, !P0 ;  /* 0x00000001ff027807 */ /* 0x000fe40004000000 */
[----:B------:R-:W-:-:S02]  /*0850*/  @P3 SEL R57, RZ, 0x1, P5 ;  /* 0x00000001ff393807 */ /* 0x000fc40002800000 */
[----:B------:R-:W-:Y:S01]  /*0860*/  SEL R16, RZ, 0x1, !P1 ;  /* 0x00000001ff107807 */ /* 0x000fe20004800000 */
[----:B------:R1:W3:Y:S01]  /*0870*/  @!UP1 SYNCS.EXCH.64 URZ, [UR8+0x68], UR4 ;  /* 0x00006804083f95b2 */ /* 0x0002e20008000100 */
[----:B------:R-:W-:Y:S01]  /*0880*/  NOP ;  /* 0x0000000000007918 */ /* 0x000fe20000000000 */
[----:B------:R-:W-:Y:S02]  /*0890*/  LOP3.LUT R57, R57, R2, RZ, 0xc0, !PT ;  /* 0x0000000239397212 */ /* 0x000fe400078ec0ff */
[----:B------:R-:W-:Y:S01]  /*08a0*/  SEL R16, R16, 0x2, P6 ;  /* 0x0000000210107807 */ /* 0x000fe20003000000 */
[----:B------:R1:W4:Y:S01]  /*08b0*/  @!UP2 SYNCS.EXCH.64 URZ, [UR9+0x40], UR6 ;  /* 0x00004006093fa5b2 */ /* 0x0003220008000100 */
[----:B------:R1:W0:Y:S01]  /*08c0*/  @!UP3 SYNCS.EXCH.64 URZ, [UR9+0x48], UR6 ;  /* 0x00004806093fb5b2 */ /* 0x0002220008000100 */
[----:B------:R1:W0:Y:S01]  /*08d0*/  @!UP4 SYNCS.EXCH.64 URZ, [UR9+0x50], UR6 ;  /* 0x00005006093fc5b2 */ /* 0x0002220008000100 */
[----:B------:R1:W0:Y:S01]  /*08e0*/  @!UP5 SYNCS.EXCH.64 URZ, [UR9+0x58], UR6 ;  /* 0x00005806093fd5b2 */ /* 0x0002220008000100 */
[----:B------:R-:W-:Y:S01]  /*08f0*/  NOP ;  /* 0x0000000000007918 */ /* 0x000fe20000000000 */
[----:B-12---:R-:W-:Y:S05]  /*0900*/  @!P2 BRA `(.L_x_3) ;  /* 0x000000000008a947 */ /* 0x006fea0003800000 */
[----:B0--34-:R-:W-:Y:S01]  /*0910*/  UCGABAR_ARV ;  /* 0x00000000000079c7 */ /* 0x019fe20008000000 */
[----:B------:R-:W-:Y:S05]  /*0920*/  BRA `(.L_x_4) ;  /* 0x0000000000047947 */ /* 0x000fea0003800000 */
.L_x_3:
[----:B0--34-:R-:W-:Y:S01]  /*0930*/  NOP ;  /* 0x0000000000007918 */ /* 0x019fe20000000000 */
.L_x_4:
[----:B------:R-:W-:Y:S01]  /*0940*/  ULDC.64 UR4, c[0x0][0x598] ;  /* 0x0001660000047ab9 */ /* 0x000fe20000000a00 */
[----:B------:R-:W-:Y:S01]  /*0950*/  ULDC.64 UR36, c[0x0][0x208] ;  /* 0x0000820000247ab9 */ /* 0x000fe20000000a00 */
[----:B------:R-:W-:-:S04]  /*0960*/  ISETP.NE.U32.AND P0, PT, RZ, UR4, PT ;  /* 0x00000004ff007c0c */ /* 0x000fc8000bf05070 */
[----:B------:R-:W-:-:S13]  /*0970*/  ISETP.NE.AND.EX P0, PT, RZ, UR5, PT, P0 ;  /* 0x00000005ff007c0c */ /* 0x000fda000bf05300 */
[----:B------:R-:W-:Y:S05]  /*0980*/  @!P0 BRA `(.L_x_5) ;  /* 0x00000000001c8947 */ /* 0x000fea0003800000 */
[----:B------:R-:W0:Y:S02]  /*0990*/  LDC.64 R8, c[0x0][0x598] ;  /* 0x00016600ff087b82 */ /* 0x000e240000000a00 */
[----:B0-----:R-:W2:Y:S02]  /*09a0*/  LDG.E.64 R8, desc[UR36][R8.64] ;  /* 0x0000002408087981 */ /* 0x001ea4000c1e1b00 */
[----:B--2---:R-:W-:-:S04]  /*09b0*/  ISETP.NE.U32.AND P0, PT, R8, RZ, PT ;  /* 0x000000ff0800720c */ /* 0x004fc80003f05070 */
[----:B------:R-:W-:-:S13]  /*09c0*/  ISETP.NE.AND.EX P0, PT, R9, RZ, PT, P0 ;  /* 0x000000ff0900720c */ /* 0x000fda0003f05300 */
[----:B------:R-:W-:Y:S05]  /*09d0*/  @!P0 BRA `(.L_x_5) ;  /* 0x0000000000088947 */ /* 0x000fea0003800000 */
[----:B------:R0:W5:Y:S01]  /*09e0*/  LD.E R58, desc[UR36][R8.64] ;  /* 0x00000024083a7980 */ /* 0x000162000c101900 */
[----:B------:R-:W-:Y:S05]  /*09f0*/  BRA `(.L_x_6) ;  /* 0x0000000000247947 */ /* 0x000fea0003800000 */
.L_x_5:
[----:B------:R-:W-:Y:S02]  /*0a00*/  ULDC.64 UR4, c[0x0][0x588] ;  /* 0x0001620000047ab9 */ /* 0x000fe40000000a00 */
[----:B------:R-:W-:-:S04]  /*0a10*/  ISETP.NE.U32.AND P0, PT, RZ, UR4, PT ;  /* 0x00000004ff007c0c */ /* 0x000fc8000bf05070 */
[----:B------:R-:W-:-:S13]  /*0a20*/  ISETP.NE.AND.EX P0, PT, RZ, UR5, PT, P0 ;  /* 0x00000005ff007c0c */ /* 0x000fda000bf05300 */
[----:B------:R-:W-:Y:S05]  /*0a30*/  @!P0 BRA `(.L_x_7) ;  /* 0x00000000000c8947 */ /* 0x000fea0003800000 */
[----:B------:R-:W0:Y:S02]  /*0a40*/  LDC.64 R58, c[0x0][0x588] ;  /* 0x00016200ff3a7b82 */ /* 0x000e240000000a00 */
[----:B0-----:R1:W5:Y:S01]  /*0a50*/  LDG.E R58, desc[UR36][R58.64] ;  /* 0x000000243a3a7981 */ /* 0x001362000c1e1900 */
[----:B------:R-:W-:Y:S05]  /*0a60*/  BRA `(.L_x_6) ;  /* 0x0000000000087947 */ /* 0x000fea0003800000 */
.L_x_7:
[----:B------:R-:W-:Y:S02]  /*0a70*/  ULDC UR4, c[0x0][0x580] ;  /* 0x0001600000047ab9 */ /* 0x000fe40000000800 */
[----:B------:R-:W-:-:S07]  /*0a80*/  IMAD.U32 R58, RZ, RZ, UR4 ;  /* 0x00000004ff3a7e24 */ /* 0x000fce000f8e00ff */
.L_x_6:
[----:B------:R-:W-:Y:S02]  /*0a90*/  ULDC.64 UR4, c[0x0][0x5a0] ;  /* 0x0001680000047ab9 */ /* 0x000fe40000000a00 */
[----:B------:R-:W-:-:S04]  /*0aa0*/  ISETP.NE.U32.AND P0, PT, RZ, UR4, PT ;  /* 0x00000004ff007c0c */ /* 0x000fc8000bf05070 */
[----:B------:R-:W-:-:S13]  /*0ab0*/  ISETP.NE.AND.EX P0, PT, RZ, UR5, PT, P0 ;  /* 0x00000005ff007c0c */ /* 0x000fda000bf05300 */
[----:B------:R-:W-:Y:S05]  /*0ac0*/  @!P0 BRA `(.L_x_8) ;  /* 0x00000000001c8947 */ /* 0x000fea0003800000 */
[----:B0-----:R-:W0:Y:S02]  /*0ad0*/  LDC.64 R8, c[0x0][0x5a0] ;  /* 0x00016800ff087b82 */ /* 0x001e240000000a00 */
[----:B0-----:R-:W2:Y:S02]  /*0ae0*/  LDG.E.64 R8, desc[UR36][R8.64] ;  /* 0x0000002408087981 */ /* 0x001ea4000c1e1b00 */
[----:B--2---:R-:W-:-:S04]  /*0af0*/  ISETP.NE.U32.AND P0, PT, R8, RZ, PT ;  /* 0x000000ff0800720c */ /* 0x004fc80003f05070 */
[----:B------:R-:W-:-:S13]  /*0b00*/  ISETP.NE.AND.EX P0, PT, R9, RZ, PT, P0 ;  /* 0x000000ff0900720c */ /* 0x000fda0003f05300 */
[----:B------:R-:W-:Y:S05]  /*0b10*/  @!P0 BRA `(.L_x_8) ;  /* 0x0000000000088947 */ /* 0x000fea0003800000 */
[----:B-1----:R0:W5:Y:S01]  /*0b20*/  LD.E R59, desc[UR36][R8.64] ;  /* 0x00000024083b7980 */ /* 0x002162000c101900 */
[----:B------:R-:W-:Y:S05]  /*0b30*/  BRA `(.L_x_9) ;  /* 0x0000000000247947 */ /* 0x000fea0003800000 */
.L_x_8:
[----:B------:R-:W-:Y:S02]  /*0b40*/  ULDC.64 UR4, c[0x0][0x590] ;  /* 0x0001640000047ab9 */ /* 0x000fe40000000a00 */
[----:B------:R-:W-:-:S04]  /*0b50*/  ISETP.NE.U32.AND P0, PT, RZ, UR4, PT ;  /* 0x00000004ff007c0c */ /* 0x000fc8000bf05070 */
[----:B------:R-:W-:-:S13]  /*0b60*/  ISETP.NE.AND.EX P0, PT, RZ, UR5, PT, P0 ;  /* 0x00000005ff007c0c */ /* 0x000fda000bf05300 */
[----:B------:R-:W-:Y:S05]  /*0b70*/  @!P0 BRA `(.L_x_10) ;  /* 0x00000000000c8947 */ /* 0x000fea0003800000 */
[----:B0-----:R-:W1:Y:S02]  /*0b80*/  LDC.64 R8, c[0x0][0x590] ;  /* 0x00016400ff087b82 */ /* 0x001e640000000a00 */
[----:B-1----:R1:W5:Y:S01]  /*0b90*/  LDG.E R59, desc[UR36][R8.64] ;  /* 0x00000024083b7981 */ /* 0x002362000c1e1900 */
[----:B------:R-:W-:Y:S05]  /*0ba0*/  BRA `(.L_x_9) ;  /* 0x0000000000087947 */ /* 0x000fea0003800000 */
.L_x_10:
[----:B------:R-:W-:Y:S02]  /*0bb0*/  ULDC UR4, c[0x0][0x584] ;  /* 0x0001610000047ab9 */ /* 0x000fe40000000800 */
[----:B-1----:R-:W-:-:S07]  /*0bc0*/  IMAD.U32 R59, RZ, RZ, UR4 ;  /* 0x00000004ff3b7e24 */ /* 0x002fce000f8e00ff */
.L_x_9:
[----:B------:R-:W2:Y:S01]  /*0bd0*/  LDC R2, c[0x0][0x65c] ;  /* 0x00019700ff027b82 */ /* 0x000ea20000000800 */
[----:B------:R-:W-:Y:S01]  /*0be0*/  ULDC UR6, c[0x0][0x28c] ;  /* 0x0000a30000067ab9 */ /* 0x000fe20000000800 */
[----:B------:R-:W-:Y:S01]  /*0bf0*/  ISETP.NE.AND P0, PT, R10, 0x2, PT ;  /* 0x000000020a00780c */ /* 0x000fe20003f05270 */
[----:B------:R-:W-:Y:S01]  /*0c00*/  UIADD3 UR6, UR6, 0x1f, URZ ;  /* 0x0000001f06067890 */ /* 0x000fe2000fffe03f */
[----:B01----:R-:W-:Y:S01]  /*0c10*/  IMAD.U32 R8, RZ, RZ, UR12 ;  /* 0x0000000cff087e24 */ /* 0x003fe2000f8e00ff */
[----:B------:R-:W-:Y:S01]  /*0c20*/  UMOV UR38, URZ ;  /* 0x0000003f00267c82 */ /* 0x000fe20008000000 */
[----:B------:R-:W-:Y:S01]  /*0c30*/  IMAD.MOV.U32 R9, RZ, RZ, RZ ;  /* 0x000000ffff097224 */ /* 0x000fe200078e00ff */
[----:B------:R-:W-:Y:S01]  /*0c40*/  USHF.R.S32.HI UR7, URZ, 0x1f, UR6 ;  /* 0x0000001f3f077899 */ /* 0x000fe20008011406 */
[----:B------:R-:W-:Y:S01]  /*0c50*/  UMOV UR39, URZ ;  /* 0x0000003f00277c82 */ /* 0x000fe20008000000 */
[----:B------:R-:W-:Y:S02]  /*0c60*/  ULDC.64 UR8, c[0x0][0x650] ;  /* 0x0001940000087ab9 */ /* 0x000fe40000000a00 */
[----:B------:R-:W-:-:S04]  /*0c70*/  ULEA.HI UR7, UR7, UR6, URZ, 0x5 ;  /* 0x0000000607077291 */ /* 0x000fc8000f8f283f */
[----:B------:R-:W-:Y:S01]  /*0c80*/  USHF.R.S32.HI UR40, URZ, 0x5, UR7 ;  /* 0x000000053f287899 */ /* 0x000fe20008011407 */
[----:B--2---:R-:W-:-:S13]  /*0c90*/  ISETP.NE.AND P1, PT, R2, 0x1, PT ;  /* 0x000000010200780c */ /* 0x004fda0003f25270 */
[----:B------:R-:W0:Y:S01]  /*0ca0*/  @P1 LDC R19, c[0x0][0x10] ;  /* 0x00000400ff131b82 */ /* 0x000e220000000800 */
[----:B------:R-:W-:Y:S02]  /*0cb0*/  @P1 IMAD.MOV.U32 R7, RZ, RZ, RZ ;  /* 0x000000ffff071224 */ /* 0x000fe400078e00ff */
[----:B------:R-:W-:-:S05]  /*0cc0*/  @P1 IMAD.MOV.U32 R17, RZ, RZ, RZ ;  /* 0x000000ffff111224 */ /* 0x000fca00078e00ff */
[----:B------:R-:W1:Y:S01]  /*0cd0*/  @!P1 LDC R11, c[0x0][0xc] ;  /* 0x00000300ff0b9b82 */ /* 0x000e620000000800 */
[----:B------:R-:W-:Y:S01]  /*0ce0*/  ULDC UR4, c[0x0][0xc] ;  /* 0x0000030000047ab9 */ /* 0x000fe20000000800 */
[----:B------:R-:W-:Y:S02]  /*0cf0*/  ULDC UR5, c[0x0][0x10] ;  /* 0x0000040000057ab9 */ /* 0x000fe40000000800 */
[----:B------:R-:W-:-:S04]  /*0d00*/  UIMAD.WIDE.U32 UR4, UR4, UR5, URZ ;  /* 0x00000005040472a5 */ /* 0x000fc8000f8e003f */
[----:B------:R-:W2:Y:S01]  /*0d10*/  LDC R2, c[0x0][0x14] ;  /* 0x00000500ff027b82 */ /* 0x000ea20000000800 */
[----:B0-----:R-:W-:-:S04]  /*0d20*/  @P1 IMAD.WIDE.U32 R18, R19, UR12, R6 ;  /* 0x0000000c13121c25 */ /* 0x001fc8000f8e0006 */
[----:B------:R-:W-:Y:S02]  /*0d30*/  @P1 IMAD.IADD R17, R19, 0x1, R17 ;  /* 0x0000000113111824 */ /* 0x000fe400078e0211 */
[----:B-1----:R-:W-:-:S04]  /*0d40*/  @!P1 IMAD.WIDE.U32 R8, R6, R11, R8 ;  /* 0x0000000b06089225 */ /* 0x002fc800078e0008 */
[----:B------:R-:W-:Y:S02]  /*0d50*/  @!P1 IMAD.MOV.U32 R18, RZ, RZ, R8 ;  /* 0x000000ffff129224 */ /* 0x000fe400078e0008 */
[----:B------:R-:W-:Y:S02]  /*0d60*/  @!P1 IMAD.MOV.U32 R17, RZ, RZ, R9 ;  /* 0x000000ffff119224 */ /* 0x000fe400078e0009 */
[----:B--2---:R-:W-:-:S04]  /*0d70*/  IMAD.WIDE.U32 R12, R2, UR4, RZ ;  /* 0x00000004020c7c25 */ /* 0x004fc8000f8e00ff */
[----:B------:R-:W-:Y:S01]  /*0d80*/  IMAD R23, R2, UR5, RZ ;  /* 0x0000000502177c24 */ /* 0x000fe2000f8e02ff */
[----:B------:R0:W-:Y:S03]  /*0d90*/  STL.64 [R1], R12 ;  /* 0x0000000c01007387 */ /* 0x0001e60000100a00 */
[----:B------:R-:W-:Y:S01]  /*0da0*/  IMAD.IADD R23, R13, 0x1, R23 ;  /* 0x000000010d177824 */ /* 0x000fe200078e0217 */
[----:B------:R-:W-:Y:S06]  /*0db0*/  @P0 BRA `(.L_x_11) ;  /* 0x0000000000200947 */ /* 0x000fec0003800000 */
[----:B------:R-:W-:Y:S01]  /*0dc0*/  UISETP.GE.U32.AND UP0, UPT, UR40, 0x3, UPT ;  /* 0x000000032800788c */ /* 0x000fe2000bf06070 */
[----:B------:R-:W-:Y:S01]  /*0dd0*/  IADD3 R18, P0, R18, R12, RZ ;  /* 0x0000000c12127210 */ /* 0x000fe20007f1e0ff */
[----:B------:R-:W-:Y:S01]  /*0de0*/  UIMAD.WIDE.U32 UR4, UR40, -0x55555555, URZ ;  /* 0xaaaaaaab280478a5 */ /* 0x000fe2000f8e003f */
[----:B------:R-:W-:-:S03]  /*0df0*/  UMOV UR39, URZ ;  /* 0x0000003f00277c82 */ /* 0x000fc60008000000 */
[----:B------:R-:W-:Y:S01]  /*0e00*/  USHF.R.U32.HI UR4, URZ, 0x1, UR5 ;  /* 0x000000013f047899 */ /* 0x000fe20008011605 */
[----:B------:R-:W-:-:S03]  /*0e10*/  IMAD.X R17, R23, 0x1, R17, P0 ;  /* 0x0000000117117824 */ /* 0x000fc600000e0611 */
[----:B------:R-:W-:Y:S02]  /*0e20*/  UIMAD UR38, UR4, -0x3, UR40 ;  /* 0xfffffffd042678a4 */ /* 0x000fe4000f8e0228 */
[----:B------:R-:W-:-:S12]  /*0e30*/  @UP0 ULOP3.LUT UR39, UR4, 0x1, URZ, 0xc0, !UPT ;  /* 0x0000000104270892 */ /* 0x000fd8000f8ec03f */
.L_x_11:
[----:B------:R-:W-:Y:S01]  /*0e40*/  ISETP.GE.U32.AND P0, PT, R18, UR8, PT ;  /* 0x0000000812007c0c */ /* 0x000fe2000bf06070 */
[----:B------:R-:W-:Y:S01]  /*0e50*/  IMAD.MOV.U32 R19, RZ, RZ, -0x1 ;  /* 0xffffffffff137424 */ /* 0x000fe200078e00ff */
[----:B------:R-:W-:Y:S01]  /*0e60*/  PRMT R8, RZ, 0x7610, R8 ;  /* 0x00007610ff087816 */ /* 0x000fe20000000008 */
[----:B------:R-:W-:Y:S01]  /*0e70*/  IMAD.MOV.U32 R22, RZ, RZ, -0x1 ;  /* 0xffffffffff167424 */ /* 0x000fe200078e00ff */
[----:B------:R-:W-:Y:S01]  /*0e80*/  ISETP.GE.U32.AND.EX P0, PT, R17, UR9, PT, P0 ;  /* 0x0000000911007c0c */ /* 0x000fe2000bf06100 */
[----:B------:R-:W-:-:S12]  /*0e90*/  IMAD.MOV.U32 R2, RZ, RZ, -0x1 ;  /* 0xffffffffff027424 */ /* 0x000fd800078e00ff */
[----:B------:R-:W-:Y:S05]  /*0ea0*/  @P0 BRA `(.L_x_12) ;  /* 0x00000004002c0947 */ /* 0x000fea0003800000 */
[----:B------:R-:W1:Y:S01]  /*0eb0*/  LDC.64 R26, c[0x0][0x628] ;  /* 0x00018a00ff1a7b82 */ /* 0x000e620000000a00 */
[----:B------:R-:W-:Y:S02]  /*0ec0*/  IMAD.MOV.U32 R8, RZ, RZ, R18 ;  /* 0x000000ffff087224 */ /* 0x000fe400078e0012 */
[----:B------:R-:W-:-:S05]  /*0ed0*/  IMAD.MOV.U32 R9, RZ, RZ, R17 ;  /* 0x000000ffff097224 */ /* 0x000fca00078e0011 */
[----:B------:R-:W2:Y:S08]  /*0ee0*/  LDC R2, c[0x0][0x630] ;  /* 0x00018c00ff027b82 */ /* 0x000eb00000000800 */
[----:B------:R-:W3:Y:S01]  /*0ef0*/  LDC.64 R28, c[0x0][0x620] ;  /* 0x00018800ff1c7b82 */ /* 0x000ee20000000a00 */
[----:B-1----:R-:W-:-:S04]  /*0f00*/  ISETP.NE.U32.AND P0, PT, R26, RZ, PT ;  /* 0x000000ff1a00720c */ /* 0x002fc80003f05070 */
[----:B------:R-:W-:-:S13]  /*0f10*/  ISETP.NE.AND.EX P0, PT, R27, RZ, PT, P0 ;  /* 0x000000ff1b00720c */ /* 0x000fda0003f05300 */
[----:B--23--:R-:W-:Y:S05]  /*0f20*/  @!P0 BRA `(.L_x_13) ;  /* 0x0000000000288947 */ /* 0x00cfea0003800000 */
[----:B0-----:R-:W0:Y:S02]  /*0f30*/  LDC R13, c[0x0][0x634] ;  /* 0x00018d00ff0d7b82 */ /* 0x001e240000000800 */
[----:B0-----:R-:W-:-:S05]  /*0f40*/  IADD3 R13, P0, R18, R13, RZ ;  /* 0x0000000d120d7210 */ /* 0x001fca0007f1e0ff */
[----:B------:R-:W-:-:S04]  /*0f50*/  IMAD.X R15, RZ, RZ, R17, P0 ;  /* 0x000000ffff0f7224 */ /* 0x000fc800000e0611 */
[----:B------:R-:W-:-:S04]  /*0f60*/  IMAD.WIDE.U32 R8, R15, R26, RZ ;  /* 0x0000001a0f087225 */ /* 0x000fc800078e00ff */
[----:B------:R-:W-:-:S04]  /*0f70*/  IMAD.WIDE.U32 R10, P0, R13, R27, R8 ;  /* 0x0000001b0d0a7225 */ /* 0x000fc80007800008 */
[----:B------:R-:W-:-:S04]  /*0f80*/  IMAD.WIDE.U32 R8, R13, R26, RZ ;  /* 0x0000001a0d087225 */ /* 0x000fc800078e00ff */
[----:B------:R-:W-:Y:S01]  /*0f90*/  IMAD.X R13, RZ, RZ, RZ, P0 ;  /* 0x000000ffff0d7224 */ /* 0x000fe200000e06ff */
[----:B------:R-:W-:Y:S01]  /*0fa0*/  IADD3 RZ, P0, R9, R10, RZ ;  /* 0x0000000a09ff7210 */ /* 0x000fe20007f1e0ff */
[----:B------:R-:W-:-:S04]  /*0fb0*/  IMAD.MOV.U32 R12, RZ, RZ, R11 ;  /* 0x000000ffff0c7224 */ /* 0x000fc800078e000b */
[----:B------:R-:W-:-:S08]  /*0fc0*/  IMAD.WIDE.U32.X R8, R15, R27, R12, P0 ;  /* 0x0000001b0f087225 */ /* 0x000fd000000e040c */
.L_x_13:
[----:B------:R-:W1:Y:S01]  /*0fd0*/  LDC.64 R32, c[0x0][0x640] ;  /* 0x00019000ff207b82 */ /* 0x000e620000000a00 */
[-C--:B------:R-:W-:Y:S01]  /*0fe0*/  SHF.R.U64 R30, R8, R2.reuse, R9 ;  /* 0x00000002081e7219 */ /* 0x080fe20000001209 */
[----:B------:R-:W-:Y:S01]  /*0ff0*/  IMAD.MOV.U32 R19, RZ, RZ, R17 ;  /* 0x000000ffff137224 */ /* 0x000fe200078e0011 */
[----:B------:R-:W-:Y:S01]  /*1000*/  SHF.R.U32.HI R2, RZ, R2, R9 ;  /* 0x00000002ff027219 */ /* 0x000fe20000011609 */
[----:B------:R-:W-:Y:S01]  /*1010*/  IMAD.MOV.U32 R26, RZ, RZ, 0x1 ;  /* 0x00000001ff1a7424 */ /* 0x000fe200078e00ff */
[----:B------:R-:W-:-:S03]  /*1020*/  IADD3 R11, P0, RZ, -R30, RZ ;  /* 0x8000001eff0b7210 */ /* 0x000fc60007f1e0ff */
[----:B------:R-:W2:Y:S02]  /*1030*/  LDC R10, c[0x0][0x618] ;  /* 0x00018600ff0a7b82 */ /* 0x000ea40000000800 */
[----:B------:R-:W-:-:S04]  /*1040*/  IMAD.X R9, RZ, RZ, ~R2, P0 ;  /* 0x000000ffff097224 */ /* 0x000fc800000e0e02 */
[-C--:B------:R-:W-:Y:S02]  /*1050*/  IMAD R2, R9, R28.reuse, RZ ;  /* 0x0000001c09027224 */ /* 0x080fe400078e02ff */
[----:B0-----:R-:W0:Y:S01]  /*1060*/  LDC R13, c[0x0][0x608] ;  /* 0x00018200ff0d7b82 */ /* 0x001e220000000800 */
[----:B------:R-:W-:-:S04]  /*1070*/  IMAD.WIDE.U32 R8, R11, R28, R18 ;  /* 0x0000001c0b087225 */ /* 0x000fc800078e0012 */
[----:B------:R-:W-:Y:S02]  /*1080*/  IMAD R11, R11, R29, R2 ;  /* 0x0000001d0b0b7224 */ /* 0x000fe400078e0202 */
[----:B------:R-:W-:Y:S01]  /*1090*/  IMAD.MOV.U32 R2, RZ, RZ, -0x1 ;  /* 0xffffffffff027424 */ /* 0x000fe200078e00ff */
[----:B------:R-:W3:Y:S01]  /*10a0*/  LDC R31, c[0x0][0x658] ;  /* 0x00019600ff1f7b82 */ /* 0x000ee20000000800 */
[----:B------:R-:W-:Y:S01]  /*10b0*/  IMAD.IADD R9, R9, 0x1, R11 ;  /* 0x0000000109097824 */ /* 0x000fe200078e020b */
[----:B-1----:R-:W-:-:S04]  /*10c0*/  ISETP.NE.U32.AND P0, PT, R32, RZ, PT ;  /* 0x000000ff2000720c */ /* 0x002fc80003f05070 */
[----:B------:R-:W-:Y:S02]  /*10d0*/  ISETP.NE.AND.EX P0, PT, R33, RZ, PT, P0 ;  /* 0x000000ff2100720c */ /* 0x000fe40003f05300 */
[----:B------:R-:W1:Y:S01]  /*10e0*/  LDC R29, c[0x0][0x600] ;  /* 0x00018000ff1d7b82 */ /* 0x000e620000000800 */
[-CC-:B--2---:R-:W-:Y:S02]  /*10f0*/  SHF.R.U64 R27, R8, R10.reuse, R9.reuse ;  /* 0x0000000a081b7219 */ /* 0x184fe40000001209 */
[----:B------:R-:W-:-:S05]  /*1100*/  SHF.R.U32.HI R8, RZ, R10, R9 ;  /* 0x0000000aff087219 */ /* 0x000fca0000011609 */
[----:B------:R-:W2:Y:S01]  /*1110*/  LDC R22, c[0x0][0x648] ;  /* 0x00019200ff167b82 */ /* 0x000ea20000000800 */
[-CC-:B0-----:R-:W-:Y:S02]  /*1120*/  SHF.R.U64 R34, R27, R13.reuse, R8.reuse ;  /* 0x0000000d1b227219 */ /* 0x181fe40000001208 */
[----:B------:R-:W-:-:S05]  /*1130*/  SHF.R.U32.HI R8, RZ, R13, R8 ;  /* 0x0000000dff087219 */ /* 0x000fca0000011608 */
[----:B------:R-:W0:Y:S01]  /*1140*/  LDC R24, c[0x0][0x638] ;  /* 0x00018e00ff187b82 */ /* 0x000e220000000800 */
[-CC-:B---3--:R-:W-:Y:S02]  /*1150*/  SHF.R.U64 R36, R34, R31.reuse, R8.reuse ;  /* 0x0000001f22247219 */ /* 0x188fe40000001208 */
[-C--:B------:R-:W-:Y:S02]  /*1160*/  SHF.L.U32 R2, R2, R31.reuse, RZ ;  /* 0x0000001f02027219 */ /* 0x080fe400000006ff */
[----:B------:R-:W-:Y:S01]  /*1170*/  SHF.R.U32.HI R9, RZ, R31, R8 ;  /* 0x0000001fff097219 */ /* 0x000fe20000011608 */
[----:B------:R-:W-:Y:S01]  /*1180*/  IMAD.MOV.U32 R8, RZ, RZ, R36 ;  /* 0x000000ffff087224 */ /* 0x000fe200078e0024 */
[----:B------:R-:W-:Y:S01]  /*1190*/  LOP3.LUT R15, RZ, R2, RZ, 0x33, !PT ;  /* 0x00000002ff0f7212 */ /* 0x000fe200078e33ff */
[----:B------:R-:W3:Y:S01]  /*11a0*/  LDC R28, c[0x0][0x610] ;  /* 0x00018400ff1c7b82 */ /* 0x000ee20000000800 */
[----:B------:R-:W-:Y:S05]  /*11b0*/  @!P0 BRA `(.L_x_14) ;  /* 0x0000000000288947 */ /* 0x000fea0003800000 */
[----:B------:R-:W4:Y:S02]  /*11c0*/  LDC R13, c[0x0][0x64c] ;  /* 0x00019300ff0d7b82 */ /* 0x000f240000000800 */
[----:B----4-:R-:W-:-:S05]  /*11d0*/  IADD3 R13, P0, R36, R13, RZ ;  /* 0x0000000d240d7210 */ /* 0x010fca0007f1e0ff */
        /* <DEDUP_REMOVED lines=8> */
.L_x_14:
[----:B--2---:R-:W-:Y:S01]  /*1260*/  SHF.R.U64 R7, R8, R22, R9 ;  /* 0x0000001608077219 */ /* 0x004fe20000001209 */
[----:B-1----:R-:W-:Y:S01]  /*1270*/  VIADD R8, R29, 0xffffffff ;  /* 0xffffffff1d087836 */ /* 0x002fe20000000000 */
[----:B------:R-:W-:Y:S01]  /*1280*/  SHF.L.U32 R2, R26, R31, RZ ;  /* 0x0000001f1a027219 */ /* 0x000fe200000006ff */
[----:B------:R-:W-:Y:S01]  /*1290*/  @P1 IMAD R21, R25, R20, R6 ;  /* 0x0000001419151224 */ /* 0x000fe200078e0206 */
[----:B------:R-:W-:Y:S01]  /*12a0*/  LOP3.LUT R15, R34, R15, RZ, 0xc0, !PT ;  /* 0x0000000f220f7212 */ /* 0x000fe200078ec0ff */
[----:B------:R-:W-:Y:S01]  /*12b0*/  IMAD.MOV R9, RZ, RZ, -R7 ;  /* 0x000000ffff097224 */ /* 0x000fe200078e0a07 */
[----:B------:R-:W-:-:S03]  /*12c0*/  LOP3.LUT R8, R27, R8, RZ, 0xc0, !PT ;  /* 0x000000081b087212 */ /* 0x000fc600078ec0ff */
[----:B------:R-:W-:Y:S02]  /*12d0*/  IMAD R6, R2, R7, R15 ;  /* 0x0000000702067224 */ /* 0x000fe400078e020f */
[----:B0-----:R-:W-:Y:S02]  /*12e0*/  IMAD R2, R9, R24, R36 ;  /* 0x0000001809027224 */ /* 0x001fe400078e0224 */
[----:B---3--:R-:W-:Y:S02]  /*12f0*/  IMAD R19, R6, R28, R21 ;  /* 0x0000001c06137224 */ /* 0x008fe400078e0215 */
[----:B------:R-:W-:Y:S02]  /*1300*/  IMAD R2, R2, R29, R8 ;  /* 0x0000001d02027224 */ /* 0x000fe400078e0208 */
[----:B------:R-:W-:-:S03]  /*1310*/  IMAD.MOV.U32 R6, RZ, RZ, 0x1 ;  /* 0x00000001ff067424 */ /* 0x000fc600078e00ff */
[----:B------:R-:W-:Y:S02]  /*1320*/  SEL R22, R2, R19, !P1 ;  /* 0x0000001302167207 */ /* 0x000fe40004800000 */
[----:B------:R-:W-:Y:S01]  /*1330*/  SEL R19, R19, R2, !P1 ;  /* 0x0000000213137207 */ /* 0x000fe20004800000 */
[----:B------:R-:W-:Y:S01]  /*1340*/  IMAD.MOV.U32 R2, RZ, RZ, R30 ;  /* 0x000000ffff027224 */ /* 0x000fe200078e001e */
[----:B------:R-:W-:-:S07]  /*1350*/  PRMT R8, R6, 0x7610, R8 ;  /* 0x0000761006087816 */ /* 0x000fce0000000008 */
.L_x_12:
[----:B------:R-:W-:Y:S05]  /*1360*/  @!P2 BRA `(.L_x_15) ;  /* 0x00000000000ca947 */ /* 0x000fea0003800000 */
[----:B------:R-:W-:Y:S01]  /*1370*/  UCGABAR_WAIT ;  /* 0x0000000000007dc7 */ /* 0x000fe20008000000 */
[----:B------:R-:W-:Y:S01]  /*1380*/  CCTL.IVALL ;  /* 0x00000000ff00798f */ /* 0x000fe20002000000 */
[----:B------:R-:W-:Y:S05]  /*1390*/  BRA `(.L_x_16) ;  /* 0x0000000000047947 */ /* 0x000fea0003800000 */
.L_x_15:
[----:B------:R-:W-:Y:S06]  /*13a0*/  BAR.SYNC.DEFER_BLOCKING 0x0 ;  /* 0x0000000000007b1d */ /* 0x000fec0000010000 */
.L_x_16:
[----:B------:R-:W-:Y:S05]  /*13b0*/  @!P4 BRA `(.L_x_17) ;  /* 0x0000003400a0c947 */ /* 0x000fea0003800000 */
[----:B------:R-:W-:-:S13]  /*13c0*/  ISETP.GT.U32.AND P0, PT, R35, 0x1, PT ;  /* 0x000000012300780c */ /* 0x000fda0003f04070 */
[----:B------:R-:W-:Y:S05]  /*13d0*/  @P0 EXIT ;  /* 0x000000000000094d */ /* 0x000fea0003800000 */
.L_x_18:
[----:B------:R-:W-:-:S08]  /*13e0*/  NOP ;  /* 0x0000000000007918 */ /* 0x000fd00000000000 */
[----:B------:R-:W1:Y:S02]  /*13f0*/  USETMAXREG.TRY_ALLOC.CTAPOOL UP0, 0xe8 ;  /* 0x000000e8000079c8 */ /* 0x000e640008000600 */
[----:B-1----:R-:W-:-:S13]  /*1400*/  PLOP3.LUT P0, PT, PT, PT, UP0, 0x80, 0x0 ;  /* 0x000000000000781c */ /* 0x002fda0003f0f008 */
[----:B------:R-:W-:Y:S05]  /*1410*/  @!P0 BRA `(.L_x_18) ;  /* 0xfffffffc00f08947 */ /* 0x000fea000383ffff */
[----:B------:R-:W-:-:S13]  /*1420*/  LOP3.LUT P0, RZ, R8, 0xff, RZ, 0xc0, !PT ;  /* 0x000000ff08ff7812 */ /* 0x000fda000780c0ff */
[----:B------:R-:W-:Y:S05]  /*1430*/  @!P0 EXIT ;  /* 0x000000000000894d */ /* 0x000fea0003800000 */
[----:B------:R-:W1:Y:S01]  /*1440*/  S2UR UR4, SR_CgaCtaId ;  /* 0x00000000000479c3 */ /* 0x000e620000008800 */
[----:B------:R-:W-:Y:S01]  /*1450*/  VIADD R14, R14, 0xffffffff ;  /* 0xffffffff0e0e7836 */ /* 0x000fe20000000000 */
[CC--:B------:R-:W-:Y:S01]  /*1460*/  LEA.HI R4, R0.reuse, R3.reuse, RZ, 0x2 ;  /* 0x0000000300047211 */ /* 0x0c0fe200078f10ff */
[----:B------:R-:W-:Y:S01]  /*1470*/  UMOV UR41, 0x400 ;  /* 0x0000040000297882 */ /* 0x000fe20000000000 */
[----:B------:R-:W-:Y:S01]  /*1480*/  LEA.HI R0, R0, R3, RZ, 0x5 ;  /* 0x0000000300007211 */ /* 0x000fe200078f28ff */
[----:B------:R-:W-:Y:S01]  /*1490*/  UISETP.LT.AND UP0, UPT, UR40, 0x1, UPT ;  /* 0x000000012800788c */ /* 0x000fe2000bf01270 */
[----:B------:R-:W-:Y:S01]  /*14a0*/  R2UR UR42, R14 ;  /* 0x000000000e2a72ca */ /* 0x000fe200000e0000 */
[----:B------:R-:W-:Y:S01]  /*14b0*/  ULDC UR6, c[0x0][0x284] ;  /* 0x0000a10000067ab9 */ /* 0x000fe20000000800 */
[--C-:B------:R-:W-:Y:S01]  /*14c0*/  SHF.R.S32.HI R60, RZ, 0x2, R4.reuse ;  /* 0x00000002ff3c7819 */ /* 0x100fe20000011404 */
[----:B------:R-:W-:Y:S01]  /*14d0*/  USEL UR43, UR40, 0x1, UP0 ;  /* 0x00000001282b7887 */ /* 0x000fe20008000000 */
[----:B------:R-:W-:Y:S01]  /*14e0*/  SHF.R.S32.HI R5, RZ, 0x1f, R4 ;  /* 0x0000001fff057819 */ /* 0x000fe20000011404 */
[----:B------:R-:W-:Y:S01]  /*14f0*/  USHF.L.U32 UR46, UR40, 0x1, URZ ;  /* 0x00000001282e7899 */ /* 0x000fe2000800063f */
[----:B------:R-:W-:Y:S01]  /*1500*/  LOP3.LUT R62, R4, 0xfffffffc, RZ, 0xc0, !PT ;  /* 0xfffffffc043e7812 */ /* 0x000fe200078ec0ff */
[----:B------:R-:W-:Y:S01]  /*1510*/  UIADD3 UR43, -UR43, UR40, URZ ;  /* 0x000000282b2b7290 */ /* 0x000fe2000fffe13f */
[----:B------:R-:W-:-:S02]  /*1520*/  LEA.HI R5, R5, R60, RZ, 0x3 ;  /* 0x0000003c05057211 */ /* 0x000fc400078f18ff */
[----:B------:R-:W-:Y:S01]  /*1530*/  ISETP.NE.AND P0, PT, R14, RZ, PT ;  /* 0x000000ff0e00720c */ /* 0x000fe20003f05270 */
[----:B------:R-:W-:Y:S01]  /*1540*/  IMAD.IADD R62, R3, 0x1, -R62 ;  /* 0x00000001033e7824 */ /* 0x000fe200078e0a3e */
[----:B------:R-:W-:Y:S01]  /*1550*/  LOP3.LUT R5, R5, 0xfffffff8, RZ, 0xc0, !PT ;  /* 0xfffffff805057812 */ /* 0x000fe200078ec0ff */
[----:B------:R-:W-:Y:S01]  /*1560*/  USHF.L.U32 UR42, UR42, 0x3, URZ ;  /* 0x000000032a2a7899 */ /* 0x000fe2000800063f */
[----:B------:R-:W-:Y:S02]  /*1570*/  LOP3.LUT R72, R16, 0x1, RZ, 0xfc, !PT ;  /* 0x0000000110487812 */ /* 0x000fe400078efcff */
[----:B------:R-:W-:Y:S01]  /*1580*/  SEL R73, RZ, 0x1, P0 ;  /* 0x00000001ff497807 */ /* 0x000fe20000000000 */
[----:B------:R-:W-:Y:S01]  /*1590*/  IMAD.IADD R60, R60, 0x1, -R5 ;  /* 0x000000013c3c7824 */ /* 0x000fe200078e0a05 */
[----:B-1----:R-:W-:Y:S01]  /*15a0*/  ULEA UR41, UR4, UR41, 0x18 ;  /* 0x0000002904297291 */ /* 0x002fe2000f8ec03f */
[----:B------:R-:W-:Y:S01]  /*15b0*/  SHF.R.S32.HI R5, RZ, 0x5, R0 ;  /* 0x00000005ff057819 */ /* 0x000fe20000011400 */
[----:B------:R-:W-:-:S02]  /*15c0*/  IMAD.U32 R64, RZ, RZ, UR42 ;  /* 0x0000002aff407e24 */ /* 0x000fc4000f8e00ff */
[----:B------:R-:W-:Y:S01]  /*15d0*/  UIADD3 UR47, UR41, 0x40, URZ ;  /* 0x00000040292f7890 */ /* 0x000fe2000fffe03f */
[--C-:B------:R-:W-:Y:S01]  /*15e0*/  SHF.R.S32.HI R61, RZ, 0x1f, R60.reuse ;  /* 0x0000001fff3d7819 */ /* 0x100fe2000001143c */
[----:B------:R-:W-:Y:S01]  /*15f0*/  UIADD3 UR4, UR41, 0x3100, URZ ;  /* 0x0000310029047890 */ /* 0x000fe2000fffe03f */
[C-C-:B------:R-:W-:Y:S01]  /*1600*/  IMAD R67, R5.reuse, -0x10, -R60.reuse ;  /* 0xfffffff005437824 */ /* 0x140fe200078e0a3c */
[----:B------:R-:W-:Y:S01]  /*1610*/  UIADD3 UR5, UR41, 0x100, URZ ;  /* 0x0000010029057890 */ /* 0x000fe2000fffe03f */
[C---:B------:R-:W-:Y:S01]  /*1620*/  LOP3.LUT R66, R64.reuse, 0x8, RZ, 0xc0, !PT ;  /* 0x0000000840427812 */ /* 0x040fe200078ec0ff */
[----:B------:R-:W-:Y:S01]  /*1630*/  USHF.R.U32.HI UR4, URZ, 0x4, UR4 ;  /* 0x000000043f047899 */ /* 0x000fe20008011604 */
[----:B------:R-:W-:Y:S01]  /*1640*/  IMAD.U32 R63, RZ, RZ, UR47 ;  /* 0x0000002fff3f7e24 */ /* 0x000fe2000f8e00ff */
[----:B------:R-:W-:Y:S01]  /*1650*/  USHF.R.U32.HI UR5, URZ, 0x4, UR5 ;  /* 0x000000043f057899 */ /* 0x000fe20008011605 */
[----:B------:R-:W-:Y:S01]  /*1660*/  IMAD.WIDE R60, R5, 0x10, R60 ;  /* 0x00000010053c7825 */ /* 0x000fe200078e023c */
[----:B------:R-:W-:Y:S01]  /*1670*/  ULOP3.LUT UR4, UR4, 0x3fff, URZ, 0xc0, !UPT ;  /* 0x00003fff04047892 */ /* 0x000fe2000f8ec03f */
[----:B------:R-:W-:Y:S01]  /*1680*/  LOP3.LUT R64, R64, 0x8, RZ, 0xc, !PT ;  /* 0x0000000840407812 */ /* 0x000fe200078e0cff */
[----:B------:R-:W-:Y:S01]  /*1690*/  ULOP3.LUT UR5, UR5, 0x3fff, URZ, 0xc0, !UPT ;  /* 0x00003fff05057892 */ /* 0x000fe2000f8ec03f */
[----:B------:R-:W-:Y:S01]  /*16a0*/  VIADD R65, R63, UR42 ;  /* 0x0000002a3f417c36 */ /* 0x000fe20008000000 */
[----:B------:R-:W-:Y:S01]  /*16b0*/  LOP3.LUT R66, R66, 0x18, RZ, 0x3c, !PT ;  /* 0x0000001842427812 */ /* 0x000fe200078e3cff */
[----:B------:R-:W-:Y:S01]  /*16c0*/  VIADD R67, R67, UR6 ;  /* 0x0000000643437c36 */ /* 0x000fe20008000000 */
[----:B------:R-:W-:-:S02]  /*16d0*/  ULOP3.LUT UR44, UR4, 0x10000, URZ, 0xfc, !UPT ;  /* 0x00010000042c7892 */ /* 0x000fc4000f8efc3f */
[----:B------:R-:W-:-:S12]  /*16e0*/  ULOP3.LUT UR45, UR5, 0x10000, URZ, 0xfc, !UPT ;  /* 0x00010000052d7892 */ /* 0x000fd8000f8efc3f */
.L_x_102:
[----:B------:R-:W-:Y:S01]  /*16f0*/  SHF.L.U32 R0, R73, 0x1f, RZ ;  /* 0x0000001f49007819 */ /* 0x000fe200000006ff */
[----:B------:R-:W-:Y:S02]  /*1700*/  ULDC UR4, c[0x0][0x28c] ;  /* 0x0000a30000047ab9 */ /* 0x000fe40000000800 */
[----:B------:R-:W-:Y:S01]  /*1710*/  ISETP.LT.AND P1, PT, RZ, UR4, PT ;  /* 0x00000004ff007c0c */ /* 0x000fe2000bf21270 */
[----:B-1----:R-:W1:Y:S02]  /*1720*/  SYNCS.PHASECHK.TRANS64.TRYWAIT P0, [R63+UR42], R0 ;  /* 0x000000003f0075a7 */ /* 0x002e64000800016a */
[----:B-1-34-:R-:W-:Y:S10]  /*1730*/  @!P0 BRA `(.L_x_19) ;  /* 0x0000004000b48947 */ /* 0x01aff40003800000 */
.L_x_123:
[----:B------:R-:W-:Y:S05]  /*1740*/  @P1 BRA `(.L_x_20) ;  /* 0x0000000000401947 */ /* 0x000fea0003800000 */
[----:B-1----:R-:W-:Y:S01]  /*1750*/  MOV R0, 0x0 ;  /* 0x0000000000007802 */ /* 0x002fe20000000f00 */
[----:B------:R-:W-:Y:S01]  /*1760*/  ULDC.64 UR4, c[0x4][0x68] ;  /* 0x01001a0000047ab9 */ /* 0x000fe20000000a00 */
[----:B------:R-:W-:Y:S01]  /*1770*/  ULDC.64 UR6, c[0x4][0x8] ;  /* 0x0100020000067ab9 */ /* 0x000fe20000000a00 */
[----:B------:R-:W-:Y:S01]  /*1780*/  IMAD.U32 R4, RZ, RZ, UR4 ;  /* 0x00000004ff047e24 */ /* 0x000fe2000f8e00ff */
[----:B------:R1:W2:Y:S01]  /*1790*/  LDC.64 R14, c[0x4][R0] ;  /* 0x01000000000e7b82 */ /* 0x0002a20000000a00 */
[----:B------:R-:W-:Y:S01]  /*17a0*/  IMAD.U32 R5, RZ, RZ, UR5 ;  /* 0x00000005ff057e24 */ /* 0x000fe2000f8e00ff */
[----:B------:R-:W-:Y:S01]  /*17b0*/  ULDC.64 UR4, c[0x4][0x70] ;  /* 0x01001c0000047ab9 */ /* 0x000fe20000000a00 */
[----:B------:R-:W-:Y:S02]  /*17c0*/  IMAD.U32 R10, RZ, RZ, UR6 ;  /* 0x00000006ff0a7e24 */ /* 0x000fe4000f8e00ff */
[----:B------:R-:W-:Y:S02]  /*17d0*/  IMAD.U32 R6, RZ, RZ, UR4 ;  /* 0x00000004ff067e24 */ /* 0x000fe4000f8e00ff */
[----:B------:R-:W-:-:S02]  /*17e0*/  IMAD.U32 R7, RZ, RZ, UR5 ;  /* 0x00000005ff077e24 */ /* 0x000fc4000f8e00ff */
[----:B------:R-:W-:Y:S02]  /*17f0*/  IMAD.U32 R11, RZ, RZ, UR7 ;  /* 0x00000007ff0b7e24 */ /* 0x000fe4000f8e00ff */
[----:B------:R-:W-:Y:S02]  /*1800*/  IMAD.MOV.U32 R8, RZ, RZ, 0x1e1 ;  /* 0x000001e1ff087424 */ /* 0x000fe400078e00ff */
[----:B0-----:R-:W-:Y:S02]  /*1810*/  IMAD.MOV.U32 R12, RZ, RZ, 0x1 ;  /* 0x00000001ff0c7424 */ /* 0x001fe400078e00ff */
[----:B-1----:R-:W-:-:S07]  /*1820*/  IMAD.MOV.U32 R13, RZ, RZ, RZ ;  /* 0x000000ffff0d7224 */ /* 0x002fce00078e00ff */
[----:B------:R-:W-:-:S07]  /*1830*/  LEPC R20, `(.L_x_20) ;  /* 0x000000001014794e */ /* 0x000fce0000000000 */
[----:B--2--5:R-:W-:Y:S05]  /*1840*/  CALL.ABS.NOINC R14 ;  /* 0x000000000e007343 */ /* 0x024fea0003c00000 */
.L_x_20:
[----:B------:R-:W-:-:S13]  /*1850*/  ISETP.NE.AND P0, PT, R72, 0x3, PT ;  /* 0x000000034800780c */ /* 0x000fda0003f05270 */
[----:B------:R-:W-:Y:S05]  /*1860*/  @!P0 BRA `(.L_x_21) ;  /* 0x0000000000048947 */ /* 0x000fea0003800000 */
[----:B------:R-:W-:Y:S01]  /*1870*/  BPT.TRAP 0x1 ;  /* 0x000000040000795c */ /* 0x000fe20000300000 */
.L_x_21:
[----:B------:R-:W-:Y:S02]  /*1880*/  IMAD.U32 R3, RZ, RZ, UR38 ;  /* 0x00000026ff037e24 */ /* 0x000fe4000f8e00ff */
[----:B-1----:R-:W-:-:S03]  /*1890*/  IMAD.U32 R0, RZ, RZ, UR39 ;  /* 0x00000027ff007e24 */ /* 0x002fc6000f8e00ff */
[----:B------:R-:W-:Y:S02]  /*18a0*/  LEA R3, R3, UR41, 0x3 ;  /* 0x0000002903037c11 */ /* 0x000fe4000f8e18ff */
[----:B------:R-:W-:-:S04]  /*18b0*/  SHF.L.U32 R0, R0, 0x1f, RZ ;  /* 0x0000001f00007819 */ /* 0x000fc800000006ff */
[----:B------:R1:W2:Y:S01]  /*18c0*/  SYNCS.PHASECHK.TRANS64.TRYWAIT P1, [R3+URZ], R0 ;  /* 0x00000000030075a7 */ /* 0x0002a2000802017f */
[----:B------:R-:W-:Y:S05]  /*18d0*/  @!P0 BRA `(.L_x_22) ;  /* 0x0000000000048947 */ /* 0x000fea0003800000 */
[----:B------:R-:W-:Y:S01]  /*18e0*/  BPT.TRAP 0x1 ;  /* 0x000000040000795c */ /* 0x000fe20000300000 */
.L_x_22:
[----:B--2---:R-:W-:Y:S05]  /*18f0*/  @P1 BRA `(.L_x_23) ;  /* 0x0000000000081947 */ /* 0x004fea0003800000 */
[----:B------:R-:W2:Y:S02]  /*1900*/  SYNCS.PHASECHK.TRANS64.TRYWAIT P1, [R3+URZ], R0 ;  /* 0x00000000030075a7 */ /* 0x000ea4000802017f */
[----:B--2---:R-:W-:Y:S05]  /*1910*/  @!P1 BRA `(.L_x_24) ;  /* 0x0000004000509947 */ /* 0x004fea0003800000 */
.L_x_23:
[----:B------:R-:W-:Y:S05]  /*1920*/  WARPSYNC.ALL ;  /* 0x0000000000007948 */ /* 0x000fea0003800000 */
[----:B------:R-:W-:Y:S01]  /*1930*/  ULEA UR4, UR38, UR45, 0x8 ;  /* 0x0000002d26047291 */ /* 0x000fe2000f8e403f */
[----:B------:R-:W-:Y:S01]  /*1940*/  WARPGROUP.ARRIVE ;  /* 0x00000000000079c5 */ /* 0x000fe20000000000 */
[----:B------:R-:W-:Y:S01]  /*1950*/  ULEA UR6, UR38, UR44, 0x8 ;  /* 0x0000002c26067291 */ /* 0x000fe2000f8e403f */
[----:B-12---:R-:W-:Y:S01]  /*1960*/  IMAD.U32 R0, RZ, RZ, UR43 ;  /* 0x0000002bff007e24 */ /* 0x006fe2000f8e00ff */
[----:B------:R-:W-:Y:S01]  /*1970*/  UMOV UR5, 0x80000020 ;  /* 0x8000002000057882 */ /* 0x000fe20000000000 */
[----:B------:R-:W-:-:S03]  /*1980*/  UMOV UR7, 0x80000020 ;  /* 0x8000002000077882 */ /* 0x000fc60000000000 */
[----:B------:R-:W-:-:S03]  /*1990*/  ISETP.GE.AND P1, PT, R0, 0x1, PT ;  /* 0x000000010000780c */ /* 0x000fc60003f26270 */
[----:B------:R-:W-:Y:S01]  /*19a0*/  HGMMA.64x64x16.F32.BF16 R24, gdesc[UR4], RZ, !UPT, gsb0 ;  /* 0x00e00000041879f0 */ /* 0x000fe2000c0018ff */
[----:B------:R-:W-:Y:S02]  /*19b0*/  UIADD3 UR4, UR4, 0x2, URZ ;  /* 0x0000000204047890 */ /* 0x000fe4000fffe03f */
[----:B------:R-:W-:Y:S01]  /*19c0*/  UIADD3 UR6, UR6, 0x2, URZ ;  /* 0x0000000206067890 */ /* 0x000fe2000fffe03f */
[----:B------:R-:W-:Y:S01]  /*19d0*/  UMOV UR5, 0x80000020 ;  /* 0x8000002000057882 */ /* 0x000fe20000000000 */
[----:B------:R-:W-:Y:S01]  /*19e0*/  UMOV UR7, 0x80000020 ;  /* 0x8000002000077882 */ /* 0x000fe20000000000 */
[----:B------:R-:W-:Y:S02]  /*19f0*/  WARPGROUP.DEPBAR.LE gsb0, 0x0 ;  /* 0x00008000000079c5 */ /* 0x000fe40000010000 */
[----:B------:R-:W-:-:S06]  /*1a00*/  WARPGROUP.ARRIVE ;  /* 0x00000000000079c5 */ /* 0x000fcc0000000000 */
[----:B------:R-:W-:Y:S03]  /*1a10*/  HGMMA.64x64x16.F32.BF16 R24, gdesc[UR4], R24, gsb0 ;  /* 0x00e00000041879f0 */ /* 0x000fe60008001818 */
[----:B------:R-:W-:Y:S02]  /*1a20*/  WARPGROUP.DEPBAR.LE gsb0, 0x0 ;  /* 0x00008000000079c5 */ /* 0x000fe40000010000 */
[----:B------:R-:W-:Y:S05]  /*1a30*/  @!P1 BRA `(.L_x_25) ;  /* 0x0000000000d49947 */ /* 0x000fea0003800000 */
[----:B------:R-:W-:Y:S01]  /*1a40*/  UIADD3 UR4, UR38, 0x1, URZ ;  /* 0x0000000126047890 */ /* 0x000fe2000fffe03f */
[----:B------:R-:W-:Y:S02]  /*1a50*/  IMAD.U32 R0, RZ, RZ, UR43 ;  /* 0x0000002bff007e24 */ /* 0x000fe4000f8e00ff */
[----:B------:R-:W-:Y:S01]  /*1a60*/  IMAD.U32 R3, RZ, RZ, UR38 ;  /* 0x00000026ff037e24 */ /* 0x000fe2000f8e00ff */
[----:B------:R-:W-:-:S04]  /*1a70*/  UISETP.NE.AND UP0, UPT, UR4, 0x3, UPT ;  /* 0x000000030400788c */ /* 0x000fc8000bf05270 */
[----:B------:R-:W-:Y:S02]  /*1a80*/  USEL UR5, URZ, 0x1, UP0 ;  /* 0x000000013f057887 */ /* 0x000fe40008000000 */
[----:B------:R-:W-:Y:S02]  /*1a90*/  USEL UR8, UR4, URZ, UP0 ;  /* 0x0000003f04087287 */ /* 0x000fe40008000000 */
[----:B------:R-:W-:-:S06]  /*1aa0*/  ULOP3.LUT UR5, UR39, UR5, URZ, 0x3c, !UPT ;  /* 0x0000000527057292 */ /* 0x000fcc000f8e3c3f */
[----:B------:R-:W-:-:S07]  /*1ab0*/  IMAD.U32 R6, RZ, RZ, UR5 ;  /* 0x00000005ff067e24 */ /* 0x000fce000f8e00ff */
.L_x_32:
[----:B------:R-:W-:Y:S05]  /*1ac0*/  @!P0 BRA `(.L_x_26) ;  /* 0x0000000000048947 */ /* 0x000fea0003800000 */
[----:B------:R-:W-:Y:S01]  /*1ad0*/  BPT.TRAP 0x1 ;  /* 0x000000040000795c */ /* 0x000fe20000300000 */
.L_x_26:
[----:B------:R-:W-:Y:S01]  /*1ae0*/  ULEA UR4, UR8, UR41, 0x3 ;  /* 0x0000002908047291 */ /* 0x000fe2000f8e183f */
[----:B------:R-:W-:-:S08]  /*1af0*/  SHF.L.U32 R4, R6, 0x1f, RZ ;  /* 0x0000001f06047819 */ /* 0x000fd000000006ff */
[----:B------:R1:W2:Y:S01]  /*1b00*/  SYNCS.PHASECHK.TRANS64.TRYWAIT P1, [UR4], R4 ;  /* 0x00000004ff0075a7 */ /* 0x0002a20008020144 */
[----:B------:R-:W-:Y:S05]  /*1b10*/  @!P0 BRA `(.L_x_27) ;  /* 0x0000000000048947 */ /* 0x000fea0003800000 */
[----:B------:R-:W-:Y:S01]  /*1b20*/  BPT.TRAP 0x1 ;  /* 0x000000040000795c */ /* 0x000fe20000300000 */
.L_x_27:
[----:B--2---:R-:W-:Y:S05]  /*1b30*/  @P1 BRA `(.L_x_28) ;  /* 0x0000000000081947 */ /* 0x004fea0003800000 */
[----:B------:R-:W2:Y:S02]  /*1b40*/  SYNCS.PHASECHK.TRANS64.TRYWAIT P1, [UR4], R4 ;  /* 0x00000004ff0075a7 */ /* 0x000ea40008020144 */
[----:B--2---:R-:W-:Y:S05]  /*1b50*/  @!P1 BRA `(.L_x_29) ;  /* 0x0000003c00d49947 */ /* 0x004fea0003800000 */
.L_x_28:
[----:B------:R-:W-:Y:S01]  /*1b60*/  ULEA UR4, UR8, UR45, 0x8 ;  /* 0x0000002d08047291 */ /* 0x000fe2000f8e403f */
[----:B------:R-:W-:Y:S01]  /*1b70*/  WARPGROUP.ARRIVE ;  /* 0x00000000000079c5 */ /* 0x000fe20000000000 */
[----:B------:R-:W-:Y:S01]  /*1b80*/  ULEA UR6, UR8, UR44, 0x8 ;  /* 0x0000002c08067291 */ /* 0x000fe2000f8e403f */
[----:B------:R-:W-:Y:S01]  /*1b90*/  UMOV UR5, 0x80000020 ;  /* 0x8000002000057882 */ /* 0x000fe20000000000 */
[----:B------:R-:W-:-:S07]  /*1ba0*/  UMOV UR7, 0x80000020 ;  /* 0x8000002000077882 */ /* 0x000fce0000000000 */
[----:B------:R-:W-:Y:S01]  /*1bb0*/  HGMMA.64x64x16.F32.BF16 R24, gdesc[UR4], R24, gsb0 ;  /* 0x00e00000041879f0 */ /* 0x000fe20008001818 */
        /* <DEDUP_REMOVED lines=9> */
[----:B------:R-:W-:Y:S01]  /*1c50*/  BPT.TRAP 0x1 ;  /* 0x000000040000795c */ /* 0x000fe20000300000 */
.L_x_30:
[----:B------:R-:W-:-:S13]  /*1c60*/  ISETP.NE.AND P1, PT, R57, RZ, PT ;  /* 0x000000ff3900720c */ /* 0x000fda0003f25270 */
[----:B-12---:R-:W-:-:S05]  /*1c70*/  @P1 LEA R4, R3, UR41, 0x3 ;  /* 0x0000002903041c11 */ /* 0x006fca000f8e18ff */
[----:B------:R-:W-:-:S05]  /*1c80*/  @P1 VIADD R5, R4, 0x18 ;  /* 0x0000001804051836 */ /* 0x000fca0000000000 */
[----:B------:R-:W-:-:S04]  /*1c90*/  @P1 PRMT R5, R56, 0x654, R5 ;  /* 0x0000065438051816 */ /* 0x000fc80000000005 */
[----:B------:R1:W-:Y:S01]  /*1ca0*/  @P1 SYNCS.ARRIVE.TRANS64.RED.A1T0 RZ, [R5+URZ], RZ ;  /* 0x000000ff05ff19a7 */ /* 0x0003e2000810043f */
[----:B------:R-:W-:-:S13]  /*1cb0*/  ISETP.GT.U32.AND P1, PT, R16, 0x1, PT ;  /* 0x000000011000780c */ /* 0x000fda0003f24070 */
[----:B-1----:R-:W-:Y:S05]  /*1cc0*/  @P1 BRA `(.L_x_31) ;  /* 0x0000000000041947 */ /* 0x002fea0003800000 */
[----:B------:R-:W-:Y:S01]  /*1cd0*/  BPT.TRAP 0x1 ;  /* 0x000000040000795c */ /* 0x000fe20000300000 */
.L_x_31:
[----:B------:R-:W-:Y:S01]  /*1ce0*/  UIADD3 UR8, UR8, 0x1, URZ ;  /* 0x0000000108087890 */ /* 0x000fe2000fffe03f */
[C---:B------:R-:W-:Y:S01]  /*1cf0*/  ISETP.GT.AND P2, PT, R0.reuse, 0x1, PT ;  /* 0x000000010000780c */ /* 0x040fe20003f44270 */
[----:B------:R-:W-:Y:S02]  /*1d00*/  VIADD R3, R3, 0x1 ;  /* 0x0000000103037836 */ /* 0x000fe40000000000 */
[----:B------:R-:W-:Y:S01]  /*1d10*/  UISETP.NE.AND UP0, UPT, UR8, 0x3, UPT ;  /* 0x000000030800788c */ /* 0x000fe2000bf05270 */
[----:B------:R-:W-:Y:S02]  /*1d20*/  VIADD R0, R0, 0xffffffff ;  /* 0xffffffff00007836 */ /* 0x000fe40000000000 */
[C---:B------:R-:W-:Y:S01]  /*1d30*/  ISETP.NE.AND P1, PT, R3.reuse, 0x3, PT ;  /* 0x000000030300780c */ /* 0x040fe20003f25270 */
[----:B------:R-:W-:Y:S02]  /*1d40*/  USEL UR4, URZ, 0x1, UP0 ;  /* 0x000000013f047887 */ /* 0x000fe40008000000 */
[----:B------:R-:W-:Y:S01]  /*1d50*/  USEL UR8, UR8, URZ, UP0 ;  /* 0x0000003f08087287 */ /* 0x000fe20008000000 */
[----:B------:R-:W-:-:S03]  /*1d60*/  SEL R3, R3, RZ, P1 ;  /* 0x000000ff03037207 */ /* 0x000fc60000800000 */
[----:B------:R-:W-:Y:S01]  /*1d70*/  LOP3.LUT R6, R6, UR4, RZ, 0x3c, !PT ;  /* 0x0000000406067c12 */ /* 0x000fe2000f8e3cff */
[----:B------:R-:W-:Y:S07]  /*1d80*/  @P2 BRA `(.L_x_32) ;  /* 0xfffffffc004c2947 */ /* 0x000fee000383ffff */
.L_x_25:
[----:B------:R-:W1:Y:S01]  /*1d90*/  LDC R0, c[0x0][0x28c] ;  /* 0x0000a300ff007b82 */ /* 0x000e620000000800 */
[----:B------:R2:W-:Y:S01]  /*1da0*/  SYNCS.ARRIVE.TRANS64.A1T0 RZ, [R64+UR47], RZ ;  /* 0x000000ff40ff79a7 */ /* 0x0005e2000810002f */
[----:B-1----:R-:W-:-:S13]  /*1db0*/  ISETP.GE.AND P1, PT, R0, 0x1, PT ;  /* 0x000000010000780c */ /* 0x002fda0003f26270 */
[----:B--2---:R-:W-:Y:S05]  /*1dc0*/  @!P1 BRA `(.L_x_33) ;  /* 0x0000000000449947 */ /* 0x004fea0003800000 */
[----:B------:R-:W-:Y:S05]  /*1dd0*/  @!P0 BRA `(.L_x_34) ;  /* 0x0000000000048947 */ /* 0x000fea0003800000 */
[----:B------:R-:W-:Y:S01]  /*1de0*/  BPT.TRAP 0x1 ;  /* 0x000000040000795c */ /* 0x000fe20000300000 */
.L_x_34:
[----:B------:R-:W-:-:S13]  /*1df0*/  ISETP.NE.AND P0, PT, R57, RZ, PT ;  /* 0x000000ff3900720c */ /* 0x000fda0003f05270 */
[----:B------:R-:W-:-:S05]  /*1e00*/  VOTEU.ANY UP0, P0 ;  /* 0x00000000003f7886 */ /* 0x000fca0000000100 */
[----:B------:R-:W-:-:S06]  /*1e10*/  @UP0 UIADD3 UR4, UR43, UR38, URZ ;  /* 0x000000262b040290 */ /* 0x000fcc000fffe03f */
[----:B------:R-:W-:Y:S02]  /*1e20*/  IMAD.U32 R4, RZ, RZ, UR4 ;  /* 0x00000004ff047e24 */ /* 0x000fe4000f8e00ff */
[----:B------:R-:W-:Y:S02]  /*1e30*/  IMAD.U32 R3, RZ, RZ, UR4 ;  /* 0x00000004ff037e24 */ /* 0x000fe4000f8e00ff */
[----:B------:R-:W-:-:S05]  /*1e40*/  @P0 IMAD.WIDE.U32 R4, R4, -0x55555555, RZ ;  /* 0xaaaaaaab04040825 */ /* 0x000fca00078e00ff */
[----:B------:R-:W-:-:S05]  /*1e50*/  @P0 SHF.R.U32.HI R0, RZ, 0x1, R5 ;  /* 0x00000001ff000819 */ /* 0x000fca0000011605 */
[----:B------:R-:W-:-:S05]  /*1e60*/  @P0 IMAD R0, R0, -0x3, R3 ;  /* 0xfffffffd00000824 */ /* 0x000fca00078e0203 */
[----:B------:R-:W-:-:S05]  /*1e70*/  @P0 LEA R0, R0, UR41, 0x3 ;  /* 0x0000002900000c11 */ /* 0x000fca000f8e18ff */
[----:B------:R-:W-:-:S05]  /*1e80*/  @P0 VIADD R3, R0, 0x18 ;  /* 0x0000001800030836 */ /* 0x000fca0000000000 */
[----:B------:R-:W-:-:S04]  /*1e90*/  @P0 PRMT R3, R56, 0x654, R3 ;  /* 0x0000065438030816 */ /* 0x000fc80000000003 */
[----:B------:R1:W-:Y:S01]  /*1ea0*/  @P0 SYNCS.ARRIVE.TRANS64.RED.A1T0 RZ, [R3+URZ], RZ ;  /* 0x000000ff03ff09a7 */ /* 0x0003e2000810043f */
[----:B------:R-:W-:-:S13]  /*1eb0*/  ISETP.GT.U32.AND P0, PT, R16, 0x1, PT ;  /* 0x000000011000780c */ /* 0x000fda0003f04070 */
[----:B-1----:R-:W-:Y:S05]  /*1ec0*/  @P0 BRA `(.L_x_33) ;  /* 0x0000000000040947 */ /* 0x002fea0003800000 */
[----:B------:R-:W-:Y:S01]  /*1ed0*/  BPT.TRAP 0x1 ;  /* 0x000000040000795c */ /* 0x000fe20000300000 */
.L_x_33:
[----:B------:R-:W-:Y:S01]  /*1ee0*/  SHF.L.U32 R0, R73, 0x1f, RZ ;  /* 0x0000001f49007819 */ /* 0x000fe200000006ff */
[----:B------:R-:W-:Y:S01]  /*1ef0*/  UIADD3 UR38, UR46, UR38, URZ ;  /* 0x000000262e267290 */ /* 0x000fe2000fffe03f */
[----:B------:R-:W1:Y:S01]  /*1f00*/  LDC R7, c[0x0][0x288] ;  /* 0x0000a200ff077b82 */ /* 0x000e620000000800 */
[----:B------:R-:W-:Y:S01]  /*1f10*/  UISETP.GE.U32.AND UP1, UPT, UR46, 0x3, UPT ;  /* 0x000000032e00788c */ /* 0x000fe2000bf26070 */
[----:B------:R-:W-:Y:S01]  /*1f20*/  IMAD.SHL.U32 R8, R62, 0x2, RZ ;  /* 0x000000023e087824 */ /* 0x000fe200078e00ff */
[----:B------:R-:W-:Y:S02]  /*1f30*/  UISETP.GT.U32.AND UP0, UPT, UR38, 0x2, UPT ;  /* 0x000000022600788c */ /* 0x000fe4000bf04070 */
[----:B------:R-:W-:Y:S02]  /*1f40*/  UIMAD.WIDE.U32 UR4, UR38, -0x55555555, URZ ;  /* 0xaaaaaaab260478a5 */ /* 0x000fe4000f8e003f */
[----:B------:R-:W-:Y:S01]  /*1f50*/  UISETP.LT.U32.AND UP0, UPT, UR46, 0x3, UP0 ;  /* 0x000000032e00788c */ /* 0x000fe20008701070 */
[----:B------:R-:W2:Y:S01]  /*1f60*/  SYNCS.PHASECHK.TRANS64.TRYWAIT P0, [R63+UR42+0x10], R0 ;  /* 0x000010003f0075a7 */ /* 0x000ea2000800016a */
[----:B------:R-:W-:Y:S01]  /*1f70*/  USHF.R.U32.HI UR4, URZ, 0x1, UR5 ;  /* 0x000000013f047899 */ /* 0x000fe20008011605 */
[----:B------:R-:W-:Y:S01]  /*1f80*/  SHF.R.S32.HI R9, RZ, 0x1f, R8 ;  /* 0x0000001fff097819 */ /* 0x000fe20000011408 */
[----:B------:R-:W-:-:S02]  /*1f90*/  USEL UR6, URZ, 0x1, !UP0 ;  /* 0x000000013f067887 */ /* 0x000fc4000c000000 */
[----:B------:R-:W-:Y:S02]  /*1fa0*/  UIMAD UR38, UR4, -0x3, UR38 ;  /* 0xfffffffd042678a4 */ /* 0x000fe4000f8e0226 */
[----:B------:R-:W-:-:S04]  /*1fb0*/  ULOP3.LUT UR39, UR39, UR6, URZ, 0x3c, !UPT ;  /* 0x0000000627277292 */ /* 0x000fc8000f8e3c3f */
[----:B------:R-:W-:Y:S01]  /*1fc0*/  @UP1 ULOP3.LUT UR39, UR39, 0x1, UR4, 0x78, !UPT ;  /* 0x0000000127271892 */ /* 0x000fe2000f8e7804 */
[----:B-12---:R-:W-:Y:S11]  /*1fd0*/  @!P0 BRA `(.L_x_35) ;  /* 0x0000003800cc8947 */ /* 0x006ff60003800000 */
.L_x_124:
[----:B-1----:R-:W-:Y:S01]  /*1fe0*/  IMAD.SHL.U32 R0, R19, 0x40, RZ ;  /* 0x0000004013007824 */ /* 0x002fe200078e00ff */
[----:B------:R-:W-:Y:S01]  /*1ff0*/  ULDC UR6, c[0x0][0x284] ;  /* 0x0000a10000067ab9 */ /* 0x000fe20000000800 */
[----:B------:R-:W-:Y:S01]  /*2000*/  IMAD.SHL.U32 R14, R22, 0x40, RZ ;  /* 0x00000040160e7824 */ /* 0x000fe200078e00ff */
[----:B------:R-:W-:Y:S01]  /*2010*/  SHF.R.S32.HI R11, RZ, 0x1f, R2 ;  /* 0x0000001fff0b7819 */ /* 0x000fe20000011402 */
[----:B------:R-:W-:Y:S01]  /*2020*/  ULDC.64 UR4, c[0x0][0x5d0] ;  /* 0x0001740000047ab9 */ /* 0x000fe20000000a00 */
[----:B------:R-:W-:Y:S01]  /*2030*/  ISETP.GE.AND P0, PT, R0, UR6, PT ;  /* 0x0000000600007c0c */ /* 0x000fe2000bf06270 */
[----:B------:R-:W-:Y:S01]  /*2040*/  IMAD.WIDE.U32 R4, R2, UR4, R8 ;  /* 0x0000000402047c25 */ /* 0x000fe2000f8e0008 */
[----:B------:R-:W-:Y:S02]  /*2050*/  SHF.R.S32.HI R15, RZ, 0x1f, R14 ;  /* 0x0000001fff0f7819 */ /* 0x000fe4000001140e */
[C---:B------:R-:W-:Y:S01]  /*2060*/  ISETP.GE.OR P0, PT, R14.reuse, R7, P0 ;  /* 0x000000070e00720c */ /* 0x040fe20000706670 */
[----:B------:R-:W-:Y:S01]  /*2070*/  IMAD R3, R11, UR4, RZ ;  /* 0x000000040b037c24 */ /* 0x000fe2000f8e02ff */
[----:B------:R-:W-:-:S03]  /*2080*/  IADD3 R4, P1, R14, R4, RZ ;  /* 0x000000040e047210 */ /* 0x000fc60007f3e0ff */
[----:B------:R-:W-:-:S05]  /*2090*/  IMAD R3, R2, UR5, R3 ;  /* 0x0000000502037c24 */ /* 0x000fca000f8e0203 */
[----:B------:R-:W-:-:S03]  /*20a0*/  IADD3.X R5, R15, R5, R3, P1, !PT ;  /* 0x000000050f057210 */ /* 0x000fc60000ffe403 */
[----:B------:R-:W-:Y:S05]  /*20b0*/  @P0 BRA `(.L_x_36) ;  /* 0x0000002000b00947 */ /* 0x000fea0003800000 */
[----:B------:R-:W1:Y:S01]  /*20c0*/  LDC.64 R76, c[0x0][0x5c8] ;  /* 0x00017200ff4c7b82 */ /* 0x000e620000000a00 */
[----:B-----5:R-:W-:Y:S01]  /*20d0*/  FSETP.NEU.AND P0, PT, R59, RZ, PT ;  /* 0x000000ff3b00720b */ /* 0x020fe20003f0d000 */
[----:B------:R-:W-:Y:S01]  /*20e0*/  IMAD R3, R62, -0x2, R7 ;  /* 0xfffffffe3e037824 */ /* 0x000fe200078e0207 */
[----:B------:R-:W-:Y:S01]  /*20f0*/  BSSY B0, `(.L_x_36) ;  /* 0x0000228000007945 */ /* 0x000fe20003800000 */
[----:B------:R-:W-:-:S04]  /*2100*/  IMAD.WIDE R68, R19, 0x40, R60 ;  /* 0x0000004013447825 */ /* 0x000fc800078e023c */
[----:B------:R-:W-:Y:S02]  /*2110*/  IMAD.IADD R3, R3, 0x1, -R14 ;  /* 0x0000000103037824 */ /* 0x000fe400078e0a0e */
[----:B------:R-:W-:-:S03]  /*2120*/  IMAD.IADD R0, R67, 0x1, -R0 ;  /* 0x0000000143007824 */ /* 0x000fc600078e0a00 */
[----:B------:R-:W-:-:S04]  /*2130*/  ISETP.GT.AND P2, PT, R3, RZ, PT ;  /* 0x000000ff0300720c */ /* 0x000fc80003f44270 */
[----:B------:R-:W-:Y:S01]  /*2140*/  ISETP.GT.AND P1, PT, R0, RZ, P2 ;  /* 0x000000ff0000720c */ /* 0x000fe20001724270 */
[-C--:B-1----:R-:W-:Y:S02]  /*2150*/  IMAD R6, R69, R76.reuse, RZ ;  /* 0x0000004c45067224 */ /* 0x082fe400078e02ff */
[----:B------:R-:W-:-:S04]  /*2160*/  IMAD.WIDE.U32 R70, R68, R76, R4 ;  /* 0x0000004c44467225 */ /* 0x000fc800078e0004 */
[----:B------:R-:W-:-:S04]  /*2170*/  IMAD R5, R68, R77, R6 ;  /* 0x0000004d44057224 */ /* 0x000fc800078e0206 */
[----:B------:R-:W-:Y:S01]  /*2180*/  IMAD.IADD R7, R71, 0x1, R5 ;  /* 0x0000000147077824 */ /* 0x000fe200078e0205 */
[----:B------:R-:W-:Y:S06]  /*2190*/  @!P0 BRA `(.L_x_37) ;  /* 0x0000001400e48947 */ /* 0x000fec0003800000 */
[----:B------:R-:W1:Y:S01]  /*21a0*/  LDC.64 R74, c[0x0][0x5b8] ;  /* 0x00016e00ff4a7b82 */ /* 0x000e620000000a00 */
[----:B------:R-:W-:-:S07]  /*21b0*/  ULDC.64 UR4, c[0x0][0x5c0] ;  /* 0x0001700000047ab9 */ /* 0x000fce0000000a00 */
[----:B------:R-:W2:Y:S08]  /*21c0*/  LDC.64 R78, c[0x0][0x5b0] ;  /* 0x00016c00ff4e7b82 */ /* 0x000eb00000000a00 */
[----:B------:R-:W0:Y:S01]  /*21d0*/  LDC.64 R80, c[0x0][0x5a8] ;  /* 0x00016a00ff507b82 */ /* 0x000e220000000a00 */
[-C--:B-1----:R-:W-:Y:S02]  /*21e0*/  IMAD R6, R11, R74.reuse, RZ ;  /* 0x0000004a0b067224 */ /* 0x082fe400078e02ff */
[----:B------:R-:W-:-:S04]  /*21f0*/  IMAD.WIDE.U32 R4, R2, R74, R8 ;  /* 0x0000004a02047225 */ /* 0x000fc800078e0008 */
[----:B------:R-:W-:Y:S01]  /*2200*/  IMAD R71, R2, R75, R6 ;  /* 0x0000004b02477224 */ /* 0x000fe200078e0206 */
[----:B------:R-:W-:Y:S01]  /*2210*/  IADD3 R10, P0, R14, R4, RZ ;  /* 0x000000040e0a7210 */ /* 0x000fe20007f1e0ff */
[----:B--2---:R-:W-:-:S03]  /*2220*/  IMAD R4, R69, R78, RZ ;  /* 0x0000004e45047224 */ /* 0x004fc600078e02ff */
[----:B------:R-:W-:Y:S01]  /*2230*/  IADD3.X R11, R15, R5, R71, P0, !PT ;  /* 0x000000050f0b7210 */ /* 0x000fe200007fe447 */
[C---:B------:R-:W-:Y:S02]  /*2240*/  IMAD R75, R68.reuse, R79, R4 ;  /* 0x0000004f444b7224 */ /* 0x040fe400078e0204 */
[----:B------:R-:W-:-:S04]  /*2250*/  IMAD.WIDE.U32 R4, R68, R78, R10 ;  /* 0x0000004e44047225 */ /* 0x000fc800078e000a */
[----:B------:R-:W-:Y:S01]  /*2260*/  IMAD.IADD R5, R5, 0x1, R75 ;  /* 0x0000000105057824 */ /* 0x000fe200078e024b */
[----:B0-----:R-:W-:-:S04]  /*2270*/  LEA R12, P0, R4, R80, 0x1 ;  /* 0x00000050040c7211 */ /* 0x001fc800078008ff */
[----:B------:R-:W-:-:S05]  /*2280*/  LEA.HI.X R13, R4, R81, R5, 0x1, P0 ;  /* 0x00000051040d7211 */ /* 0x000fca00000f0c05 */
[----:B------:R-:W2:Y:S01]  /*2290*/  @P1 LDG.E.LTC128B.U16 R19, desc[UR36][R12.64] ;  /* 0x000000240c131981 */ /* 0x000ea2000c1e1520 */
[----:B------:R-:W-:Y:S01]  /*22a0*/  IMAD.WIDE.U32 R4, R68, R78, R14 ;  /* 0x0000004e44047225 */ /* 0x000fe200078e000e */
[----:B------:R-:W-:Y:S02]  /*22b0*/  BSSY B1, `(.L_x_38) ;  /* 0x0000015000017945 */ /* 0x000fe40003800000 */
[----:B------:R-:W-:-:S04]  /*22c0*/  IADD3 R20, P0, R8, R4, RZ ;  /* 0x0000000408147210 */ /* 0x000fc80007f1e0ff */
[----:B------:R-:W-:Y:S02]  /*22d0*/  IADD3.X R21, R9, R75, R5, P0, !PT ;  /* 0x0000004b09157210 */ /* 0x000fe400007fe405 */
[----:B------:R-:W-:Y:S01]  /*22e0*/  LEA R6, P0, R70, UR4, 0x1 ;  /* 0x0000000446067c11 */ /* 0x000fe2000f8008ff */
[----:B------:R-:W-:-:S03]  /*22f0*/  IMAD.WIDE.U32 R20, R2, R74, R20 ;  /* 0x0000004a02147225 */ /* 0x000fc600078e0014 */
[----:B------:R-:W-:Y:S02]  /*2300*/  LEA.HI.X R7, R70, UR5, R7, 0x1, P0 ;  /* 0x0000000546077c11 */ /* 0x000fe400080f0c07 */
[----:B------:R-:W-:-:S04]  /*2310*/  ISETP.GT.AND P0, PT, R3, 0x1, PT ;  /* 0x000000010300780c */ /* 0x000fc80003f04270 */
[----:B------:R-:W-:Y:S01]  /*2320*/  ISETP.GT.AND P3, PT, R0, RZ, P0 ;  /* 0x000000ff0000720c */ /* 0x000fe20000764270 */
[----:B--2---:R-:W-:-:S04]  /*2330*/  IMAD.U32 R4, R19, 0x10000, RZ ;  /* 0x0001000013047824 */ /* 0x004fc800078e00ff */
[----:B------:R-:W-:Y:S01]  /*2340*/  FMUL R5, R4, R59 ;  /* 0x0000003b04057220 */ /* 0x000fe20000400000 */
[----:B------:R-:W-:-:S03]  /*2350*/  LEA R4, P4, R20, R80, 0x1 ;  /* 0x0000005014047211 */ /* 0x000fc600078808ff */
[----:B------:R-:W-:-:S05]  /*2360*/  FFMA R5, R24, R58, R5 ;  /* 0x0000003a18057223 */ /* 0x000fca0000000005 */
[----:B------:R-:W-:Y:S01]  /*2370*/  F2FP.BF16.F32.PACK_AB R12, RZ, R5 ;  /* 0x00000005ff0c723e */ /* 0x000fe200000010ff */
[----:B------:R-:W-:-:S03]  /*2380*/  IMAD.IADD R5, R71, 0x1, R21 ;  /* 0x0000000147057824 */ /* 0x000fc600078e0215 */
[----:B------:R-:W-:Y:S01]  /*2390*/  PRMT R13, R12, 0x7610, R13 ;  /* 0x000076100c0d7816 */ /* 0x000fe2000000000d */
[----:B------:R-:W-:Y:S01]  /*23a0*/  IMAD.SHL.U32 R12, R78, 0x8, RZ ;  /* 0x000000084e0c7824 */ /* 0x000fe200078e00ff */
[----:B------:R-:W-:-:S03]  /*23b0*/  LEA.HI.X R5, R20, R81, R5, 0x1, P4 ;  /* 0x0000005114057211 */ /* 0x000fc600020f0c05 */
[----:B------:R0:W-:Y:S02]  /*23c0*/  @P1 STG.E.U16 desc[UR36][R6.64], R13 ;  /* 0x0000000d06001986 */ /* 0x0001e4000c101524 */
[----:B0-----:R-:W-:Y:S01]  /*23d0*/  SHF.L.U64.HI R13, R78, 0x3, R79 ;  /* 0x000000034e0d7819 */ /* 0x001fe2000001024f */
[----:B------:R-:W-:Y:S06]  /*23e0*/  @!P3 BRA `(.L_x_39) ;  /* 0x000000000004b947 */ /* 0x000fec0003800000 */
[----:B------:R0:W5:Y:S02]  /*23f0*/  LDG.E.LTC128B.U16 R19, desc[UR36][R4.64+0x2] ;  /* 0x0000022404137981 */ /* 0x000164000c1e1520 */
.L_x_39:
[----:B------:R-:W-:Y:S05]  /*2400*/  BSYNC B1 ;  /* 0x0000000000017941 */ /* 0x000fea0003800000 */
.L_x_38:
[----:B------:R-:W-:Y:S01]  /*2410*/  IMAD.WIDE.U32 R68, R68, R78, R12 ;  /* 0x0000004e44447225 */ /* 0x000fe200078e000c */
[----:B------:R-:W-:-:S03]  /*2420*/  ISETP.GT.AND P2, PT, R0, 0x8, P2 ;  /* 0x000000080000780c */ /* 0x000fc60001744270 */
[----:B-----5:R-:W-:Y:S01]  /*2430*/  IMAD.U32 R20, R19, 0x10000, RZ ;  /* 0x0001000013147824 */ /* 0x020fe200078e00ff */
[----:B------:R-:W-:Y:S01]  /*2440*/  IADD3 R10, P1, R10, R68, RZ ;  /* 0x000000440a0a7210 */ /* 0x000fe20007f3e0ff */
[----:B------:R-:W-:Y:S02]  /*2450*/  IMAD.IADD R75, R75, 0x1, R69 ;  /* 0x000000014b4b7824 */ /* 0x000fe400078e0245 */
[----:B------:R-:W-:Y:S02]  /*2460*/  FMUL R20, R20, R59 ;  /* 0x0000003b14147220 */ /* 0x000fe40000400000 */
[----:B------:R-:W-:Y:S01]  /*2470*/  IMAD.X R11, R75, 0x1, R11, P1 ;  /* 0x000000014b0b7824 */ /* 0x000fe200008e060b */
[----:B------:R-:W-:Y:S01]  /*2480*/  LEA R12, P1, R10, R80, 0x1 ;  /* 0x000000500a0c7211 */ /* 0x000fe200078208ff */
[----:B------:R-:W-:-:S03]  /*2490*/  FFMA R20, R25, R58, R20 ;  /* 0x0000003a19147223 */ /* 0x000fc60000000014 */
[----:B------:R-:W-:Y:S02]  /*24a0*/  LEA.HI.X R13, R10, R81, R11, 0x1, P1 ;  /* 0x000000510a0d7211 */ /* 0x000fe400008f0c0b */
[----:B------:R-:W-:-:S05]  /*24b0*/  F2FP.BF16.F32.PACK_AB R20, RZ, R20 ;  /* 0x00000014ff14723e */ /* 0x000fca00000010ff */
[----:B------:R1:W-:Y:S04]  /*24c0*/  @P3 STG.E.U16 desc[UR36][R6.64+0x2], R20 ;  /* 0x0000021406003986 */ /* 0x0003e8000c101524 */
[----:B------:R-:W2:Y:S01]  /*24d0*/  @P2 LDG.E.LTC128B.U16 R19, desc[UR36][R12.64] ;  /* 0x000000240c132981 */ /* 0x000ea2000c1e1520 */
[----:B------:R-:W-:Y:S01]  /*24e0*/  IADD3 R14, P1, P3, R8, R68, R14 ;  /* 0x00000044080e7210 */ /* 0x000fe20007b3e00e */
[----:B------:R-:W-:Y:S01]  /*24f0*/  BSSY B1, `(.L_x_40) ;  /* 0x0000011000017945 */ /* 0x000fe20003800000 */
[C---:B------:R-:W-:Y:S02]  /*2500*/  SHF.L.U64.HI R11, R76.reuse, 0x4, R77 ;  /* 0x000000044c0b7819 */ /* 0x040fe4000001024d */
[----:B------:R-:W-:Y:S02]  /*2510*/  IADD3.X R15, R9, R75, R15, P1, P3 ;  /* 0x0000004b090f7210 */ /* 0x000fe40000fe640f */
[----:B------:R-:W-:-:S02]  /*2520*/  LEA R10, P1, R76, R6, 0x4 ;  /* 0x000000064c0a7211 */ /* 0x000fc400078220ff */
[----:B------:R-:W-:Y:S01]  /*2530*/  ISETP.GT.AND P0, PT, R0, 0x8, P0 ;  /* 0x000000080000780c */ /* 0x000fe20000704270 */
[----:B------:R-:W-:-:S04]  /*2540*/  IMAD.WIDE.U32 R14, R2, R74, R14 ;  /* 0x0000004a020e7225 */ /* 0x000fc800078e000e */
[----:B------:R-:W-:Y:S02]  /*2550*/  IMAD.X R11, R11, 0x1, R7, P1 ;  /* 0x000000010b0b7824 */ /* 0x000fe400008e0607 */
[----:B------:R-:W-:Y:S02]  /*2560*/  IMAD.IADD R2, R71, 0x1, R15 ;  /* 0x0000000147027824 */ /* 0x000fe400078e020f */
[----:B--2---:R-:W-:-:S04]  /*2570*/  IMAD.U32 R8, R19, 0x10000, RZ ;  /* 0x0001000013087824 */ /* 0x004fc800078e00ff */
[----:B------:R-:W-:Y:S01]  /*2580*/  FMUL R9, R8, R59 ;  /* 0x0000003b08097220 */ /* 0x000fe20000400000 */
[----:B------:R-:W-:-:S03]  /*2590*/  LEA R8, P3, R14, R80, 0x1 ;  /* 0x000000500e087211 */ /* 0x000fc600078608ff */
[----:B------:R-:W-:-:S05]  /*25a0*/  FFMA R9, R26, R58, R9 ;  /* 0x0000003a1a097223 */ /* 0x000fca0000000009 */
[----:B------:R-:W-:Y:S02]  /*25b0*/  F2FP.BF16.F32.PACK_AB R12, RZ, R9 ;  /* 0x00000009ff0c723e */ /* 0x000fe400000010ff */
[----:B------:R-:W-:-:S03]  /*25c0*/  LEA.HI.X R9, R14, R81, R2, 0x1, P3 ;  /* 0x000000510e097211 */ /* 0x000fc600018f0c02 */
[----:B------:R1:W-:Y:S01]  /*25d0*/  @P2 STG.E.U16 desc[UR36][R10.64], R12 ;  /* 0x0000000c0a002986 */ /* 0x0003e2000c101524 */
[----:B------:R-:W-:Y:S05]  /*25e0*/  @!P0 BRA `(.L_x_41) ;  /* 0x0000000000048947 */ /* 0x000fea0003800000 */
[----:B------:R2:W5:Y:S02]  /*25f0*/  LDG.E.LTC128B.U16 R19, desc[UR36][R8.64+0x2] ;  /* 0x0000022408137981 */ /* 0x000564000c1e1520 */
.L_x_41:
[----:B------:R-:W-:Y:S05]  /*2600*/  BSYNC B1 ;  /* 0x0000000000017941 */ /* 0x000fea0003800000 */
.L_x_40:
[----:B-----5:R-:W-:Y:S01]  /*2610*/  IMAD.U32 R2, R19, 0x10000, RZ ;  /* 0x0001000013027824 */ /* 0x020fe200078e00ff */
[----:B------:R-:W-:Y:S01]  /*2620*/  ISETP.GT.AND P1, PT, R3, 0x8, PT ;  /* 0x000000080300780c */ /* 0x000fe20003f24270 */
[----:B------:R-:W-:Y:S02]  /*2630*/  BSSY B1, `(.L_x_42) ;  /* 0x0000008000017945 */ /* 0x000fe40003800000 */
[----:B------:R-:W-:Y:S01]  /*2640*/  FMUL R2, R2, R59 ;  /* 0x0000003b02027220 */ /* 0x000fe20000400000 */
[----:B------:R-:W-:-:S03]  /*2650*/  ISETP.GT.AND P2, PT, R0, RZ, P1 ;  /* 0x000000ff0000720c */ /* 0x000fc60000f44270 */
[----:B------:R-:W-:-:S05]  /*2660*/  FFMA R2, R27, R58, R2 ;  /* 0x0000003a1b027223 */ /* 0x000fca0000000002 */
[----:B------:R-:W-:-:S05]  /*2670*/  F2FP.BF16.F32.PACK_AB R2, RZ, R2 ;  /* 0x00000002ff02723e */ /* 0x000fca00000010ff */
[----:B------:R3:W-:Y:S01]  /*2680*/  @P0 STG.E.U16 desc[UR36][R10.64+0x2], R2 ;  /* 0x000002020a000986 */ /* 0x0007e2000c101524 */
[----:B------:R-:W-:Y:S05]  /*2690*/  @!P2 BRA `(.L_x_43) ;  /* 0x000000000004a947 */ /* 0x000fea0003800000 */
[----:B------:R4:W5:Y:S02]  /*26a0*/  LDG.E.LTC128B.U16 R19, desc[UR36][R4.64+0x10] ;  /* 0x0000102404137981 */ /* 0x000964000c1e1520 */
.L_x_43:
[----:B------:R-:W-:Y:S05]  /*26b0*/  BSYNC B1 ;  /* 0x0000000000017941 */ /* 0x000fea0003800000 */
.L_x_42:
[----:B---3-5:R-:W-:Y:S01]  /*26c0*/  IMAD.U32 R2, R19, 0x10000, RZ ;  /* 0x0001000013027824 */ /* 0x028fe200078e00ff */
        /* <DEDUP_REMOVED lines=9> */
.L_x_45:
[----:B------:R-:W-:Y:S05]  /*2760*/  BSYNC B1 ;  /* 0x0000000000017941 */ /* 0x000fea0003800000 */
.L_x_44:
[----:B-----5:R-:W-:Y:S01]  /*2770*/  IMAD.U32 R2, R19, 0x10000, RZ ;  /* 0x0001000013027824 */ /* 0x020fe200078e00ff */
[----:B------:R-:W-:Y:S01]  /*2780*/  ISETP.GT.AND P1, PT, R0, 0x8, P1 ;  /* 0x000000080000780c */ /* 0x000fe20000f24270 */
[----:B------:R-:W-:Y:S02]  /*2790*/  BSSY B1, `(.L_x_46) ;  /* 0x0000007000017945 */ /* 0x000fe40003800000 */
[----:B------:R-:W-:-:S04]  /*27a0*/  FMUL R2, R2, R59 ;  /* 0x0000003b02027220 */ /* 0x000fc80000400000 */
[----:B------:R-:W-:-:S05]  /*27b0*/  FFMA R2, R29, R58, R2 ;  /* 0x0000003a1d027223 */ /* 0x000fca0000000002 */
[----:B------:R-:W-:-:S05]  /*27c0*/  F2FP.BF16.F32.PACK_AB R2, RZ, R2 ;  /* 0x00000002ff02723e */ /* 0x000fca00000010ff */
[----:B------:R0:W-:Y:S01]  /*27d0*/  @P3 STG.E.U16 desc[UR36][R6.64+0x12], R2 ;  /* 0x0000120206003986 */ /* 0x0001e2000c101524 */
[----:B------:R-:W-:Y:S05]  /*27e0*/  @!P1 BRA `(.L_x_47) ;  /* 0x0000000000049947 */ /* 0x000fea0003800000 */
[----:B------:R0:W5:Y:S02]  /*27f0*/  LDG.E.LTC128B.U16 R19, desc[UR36][R8.64+0x10] ;  /* 0x0000102408137981 */ /* 0x000164000c1e1520 */
.L_x_47:
[----:B------:R-:W-:Y:S05]  /*2800*/  BSYNC B1 ;  /* 0x0000000000017941 */ /* 0x000fea0003800000 */
.L_x_46:
[----:B0----5:R-:W-:Y:S01]  /*2810*/  IMAD.U32 R2, R19, 0x10000, RZ ;  /* 0x0001000013027824 */ /* 0x021fe200078e00ff */
[----:B------:R-:W-:Y:S01]  /*2820*/  ISETP.GT.AND P0, PT, R0, 0x8, P0 ;  /* 0x000000080000780c */ /* 0x000fe20000704270 */
[----:B------:R-:W-:Y:S02]  /*2830*/  BSSY B1, `(.L_x_48) ;  /* 0x0000007000017945 */ /* 0x000fe40003800000 */
[----:B---3--:R-:W-:-:S04]  /*2840*/  FMUL R13, R2, R59 ;  /* 0x0000003b020d7220 */ /* 0x008fc80000400000 */
[----:B------:R-:W-:-:S05]  /*2850*/  FFMA R13, R30, R58, R13 ;  /* 0x0000003a1e0d7223 */ /* 0x000fca000000000d */
[----:B------:R-:W-:-:S05]  /*2860*/  F2FP.BF16.F32.PACK_AB R13, RZ, R13 ;  /* 0x0000000dff0d723e */ /* 0x000fca00000010ff */
[----:B------:R0:W-:Y:S01]  /*2870*/  @P1 STG.E.U16 desc[UR36][R10.64+0x10], R13 ;  /* 0x0000100d0a001986 */ /* 0x0001e2000c101524 */
[----:B------:R-:W-:Y:S05]  /*2880*/  @!P0 BRA `(.L_x_49) ;  /* 0x0000000000048947 */ /* 0x000fea0003800000 */
[----:B------:R3:W5:Y:S02]  /*2890*/  LDG.E.LTC128B.U16 R19, desc[UR36][R8.64+0x12] ;  /* 0x0000122408137981 */ /* 0x000764000c1e1520 */
.L_x_49:
[----:B------:R-:W-:Y:S05]  /*28a0*/  BSYNC B1 ;  /* 0x0000000000017941 */ /* 0x000fea0003800000 */
.L_x_48:
        /* <DEDUP_REMOVED lines=10> */
.L_x_51:
[----:B------:R-:W-:Y:S05]  /*2950*/  BSYNC B1 ;  /* 0x0000000000017941 */ /* 0x000fea0003800000 */
.L_x_50:
[----:B0----5:R-:W-:Y:S01]  /*2960*/  IMAD.U32 R2, R19, 0x10000, RZ ;  /* 0x0001000013027824 */ /* 0x021fe200078e00ff */
        /* <DEDUP_REMOVED lines=9> */
.L_x_53:
[----:B------:R-:W-:Y:S05]  /*2a00*/  BSYNC B1 ;  /* 0x0000000000017941 */ /* 0x000fea0003800000 */
.L_x_52:
        /* <DEDUP_REMOVED lines=9> */
.L_x_55:
[----:B------:R-:W-:Y:S05]  /*2aa0*/  BSYNC B1 ;  /* 0x0000000000017941 */ /* 0x000fea0003800000 */
.L_x_54:
[----:B0----5:R-:W-:Y:S01]  /*2ab0*/  IMAD.U32 R2, R19, 0x10000, RZ ;  /* 0x0001000013027824 */ /* 0x021fe200078e00ff */
        /* <DEDUP_REMOVED lines=8> */
.L_x_57:
[----:B------:R-:W-:Y:S05]  /*2b40*/  BSYNC B1 ;  /* 0x0000000000017941 */ /* 0x000fea0003800000 */
.L_x_56:
        /* <DEDUP_REMOVED lines=10> */
.L_x_59:
[----:B------:R-:W-:Y:S05]  /*2bf0*/  BSYNC B1 ;  /* 0x0000000000017941 */ /* 0x000fea0003800000 */
.L_x_58:
        /* <DEDUP_REMOVED lines=10> */
.L_x_61:
[----:B------:R-:W-:Y:S05]  /*2ca0*/  BSYNC B1 ;  /* 0x0000000000017941 */ /* 0x000fea0003800000 */
.L_x_60:
        /* <DEDUP_REMOVED lines=9> */
.L_x_63:
[----:B------:R-:W-:Y:S05]  /*2d40*/  BSYNC B1 ;  /* 0x0000000000017941 */ /* 0x000fea0003800000 */
.L_x_62:
        /* <DEDUP_REMOVED lines=9> */
.L_x_65:
[----:B------:R-:W-:Y:S05]  /*2de0*/  BSYNC B1 ;  /* 0x0000000000017941 */ /* 0x000fea0003800000 */
.L_x_64:
        /* <DEDUP_REMOVED lines=10> */
.L_x_67:
[----:B------:R-:W-:Y:S05]  /*2e90*/  BSYNC B1 ;  /* 0x0000000000017941 */ /* 0x000fea0003800000 */
.L_x_66:
        /* <DEDUP_REMOVED lines=10> */
.L_x_69:
[----:B------:R-:W-:Y:S05]  /*2f40*/  BSYNC B1 ;  /* 0x0000000000017941 */ /* 0x000fea0003800000 */
.L_x_68:
        /* <DEDUP_REMOVED lines=9> */
.L_x_71:
[----:B------:R-:W-:Y:S05]  /*2fe0*/  BSYNC B1 ;  /* 0x0000000000017941 */ /* 0x000fea0003800000 */
.L_x_70:
        /* <DEDUP_REMOVED lines=9> */
.L_x_73:
[----:B------:R-:W-:Y:S05]  /*3080*/  BSYNC B1 ;  /* 0x0000000000017941 */ /* 0x000fea0003800000 */
.L_x_72:
        /* <DEDUP_REMOVED lines=10> */
.L_x_75:
[----:B------:R-:W-:Y:S05]  /*3130*/  BSYNC B1 ;  /* 0x0000000000017941 */ /* 0x000fea0003800000 */
.L_x_74:
        /* <DEDUP_REMOVED lines=10> */
.L_x_77:
[----:B------:R-:W-:Y:S05]  /*31e0*/  BSYNC B1 ;  /* 0x0000000000017941 */ /* 0x000fea0003800000 */
.L_x_76:
        /* <DEDUP_REMOVED lines=9> */
.L_x_79:
[----:B------:R-:W-:Y:S05]  /*3280*/  BSYNC B1 ;  /* 0x0000000000017941 */ /* 0x000fea0003800000 */
.L_x_78:
        /* <DEDUP_REMOVED lines=9> */
.L_x_81:
[----:B------:R-:W-:Y:S05]  /*3320*/  BSYNC B1 ;  /* 0x0000000000017941 */ /* 0x000fea0003800000 */
.L_x_80:
        /* <DEDUP_REMOVED lines=10> */
.L_x_83:
[----:B------:R-:W-:Y:S05]  /*33d0*/  BSYNC B1 ;  /* 0x0000000000017941 */ /* 0x000fea0003800000 */
.L_x_82:
        /* <DEDUP_REMOVED lines=10> */
.L_x_85:
[----:B------:R-:W-:Y:S05]  /*3480*/  BSYNC B1 ;  /* 0x0000000000017941 */ /* 0x000fea0003800000 */
.L_x_84:
        /* <DEDUP_REMOVED lines=9> */
.L_x_87:
[----:B------:R-:W-:Y:S05]  /*3520*/  BSYNC B1 ;  /* 0x0000000000017941 */ /* 0x000fea0003800000 */
.L_x_86:
        /* <DEDUP_REMOVED lines=9> */
.L_x_89:
[----:B------:R-:W-:Y:S05]  /*35c0*/  BSYNC B1 ;  /* 0x0000000000017941 */ /* 0x000fea0003800000 */
.L_x_88:
        /* <DEDUP_REMOVED lines=10> */
.L_x_91:
[----:B------:R-:W-:Y:S05]  /*3670*/  BSYNC B1 ;  /* 0x0000000000017941 */ /* 0x000fea0003800000 */
.L_x_90:
[----:B0----5:R-:W-:Y:S01]  /*3680*/  IMAD.U32 R2, R19, 0x10000, RZ ;  /* 0x0001000013027824 */ /* 0x021fe200078e00ff */
[----:B------:R-:W-:Y:S01]  /*3690*/  ISETP.GT.AND P0, PT, R3, 0x39, PT ;  /* 0x000000390300780c */ /* 0x000fe20003f04270 */
[----:B------:R-:W-:Y:S01]  /*36a0*/  @P2 IMAD.MOV.U32 R3, RZ, RZ, R7 ;  /* 0x000000ffff032224 */ /* 0x000fe200078e0007 */
[----:B------:R-:W-:Y:S01]  /*36b0*/  BSSY B1, `(.L_x_92) ;  /* 0x0000009000017945 */ /* 0x000fe20003800000 */
[----:B------:R-:W-:Y:S01]  /*36c0*/  FMUL R13, R2, R59 ;  /* 0x0000003b020d7220 */ /* 0x000fe20000400000 */
[----:B------:R-:W-:Y:S01]  /*36d0*/  @P2 IMAD.MOV.U32 R2, RZ, RZ, R6 ;  /* 0x000000ffff022224 */ /* 0x000fe200078e0006 */
[----:B------:R-:W-:Y:S02]  /*36e0*/  ISETP.GT.AND P3, PT, R0, RZ, P0 ;  /* 0x000000ff0000720c */ /* 0x000fe40000764270 */
[----:B------:R-:W-:-:S05]  /*36f0*/  FFMA R13, R52, R58, R13 ;  /* 0x0000003a340d7223 */ /* 0x000fca000000000d */
[----:B------:R-:W-:-:S05]  /*3700*/  F2FP.BF16.F32.PACK_AB R13, RZ, R13 ;  /* 0x0000000dff0d723e */ /* 0x000fca00000010ff */
[----:B------:R0:W-:Y:S01]  /*3710*/  @P2 STG.E.U16 desc[UR36][R2.64+0x70], R13 ;  /* 0x0000700d02002986 */ /* 0x0001e2000c101524 */
[----:B------:R-:W-:Y:S05]  /*3720*/  @!P3 BRA `(.L_x_93) ;  /* 0x000000000004b947 */ /* 0x000fea0003800000 */
[----:B------:R0:W5:Y:S02]  /*3730*/  LDG.E.LTC128B.U16 R19, desc[UR36][R4.64+0x72] ;  /* 0x0000722404137981 */ /* 0x000164000c1e1520 */
.L_x_93:
[----:B------:R-:W-:Y:S05]  /*3740*/  BSYNC B1 ;  /* 0x0000000000017941 */ /* 0x000fea0003800000 */
.L_x_92:
        /* <DEDUP_REMOVED lines=9> */
.L_x_95:
[----:B------:R-:W-:Y:S05]  /*37e0*/  BSYNC B1 ;  /* 0x0000000000017941 */ /* 0x000fea0003800000 */
.L_x_94:
[----:B0----5:R-:W-:Y:S01]  /*37f0*/  IMAD.U32 R2, R19, 0x10000, RZ ;  /* 0x0001000013027824 */ /* 0x021fe200078e00ff */
[----:B------:R-:W-:Y:S01]  /*3800*/  ISETP.GT.AND P0, PT, R0, 0x8, P0 ;  /* 0x000000080000780c */ /* 0x000fe20000704270 */
[----:B------:R-:W-:Y:S02]  /*3810*/  BSSY B1, `(.L_x_96) ;  /* 0x000000a000017945 */ /* 0x000fe40003800000 */
[----:B------:R-:W-:Y:S01]  /*3820*/  FMUL R3, R2, R59 ;  /* 0x0000003b02037220 */ /* 0x000fe20000400000 */
[----:B------:R-:W-:-:S03]  /*3830*/  @P1 IMAD.MOV.U32 R2, RZ, RZ, R10 ;  /* 0x000000ffff021224 */ /* 0x000fc600078e000a */
[----:B------:R-:W-:-:S05]  /*3840*/  FFMA R3, R54, R58, R3 ;  /* 0x0000003a36037223 */ /* 0x000fca0000000003 */
[----:B------:R-:W-:-:S04]  /*3850*/  F2FP.BF16.F32.PACK_AB R3, RZ, R3 ;  /* 0x00000003ff03723e */ /* 0x000fc800000010ff */
[----:B----4-:R-:W-:Y:S01]  /*3860*/  PRMT R4, R3, 0x7610, R4 ;  /* 0x0000761003047816 */ /* 0x010fe20000000004 */
[----:B------:R-:W-:-:S05]  /*3870*/  @P1 IMAD.MOV.U32 R3, RZ, RZ, R11 ;  /* 0x000000ffff031224 */ /* 0x000fca00078e000b */
[----:B------:R0:W-:Y:S01]  /*3880*/  @P1 STG.E.U16 desc[UR36][R2.64+0x70], R4 ;  /* 0x0000700402001986 */ /* 0x0001e2000c101524 */
[----:B------:R-:W-:Y:S05]  /*3890*/  @!P0 BRA `(.L_x_97) ;  /* 0x0000000000048947 */ /* 0x000fea0003800000 */
[----:B------:R4:W5:Y:S02]  /*38a0*/  LDG.E.LTC128B.U16 R19, desc[UR36][R8.64+0x72] ;  /* 0x0000722408137981 */ /* 0x000964000c1e1520 */
.L_x_97:
[----:B------:R-:W-:Y:S05]  /*38b0*/  BSYNC B1 ;  /* 0x0000000000017941 */ /* 0x000fea0003800000 */
.L_x_96:
[----:B------:R-:W-:Y:S05]  /*38c0*/  @!P0 BRA `(.L_x_98) ;  /* 0x0000000800a88947 */ /* 0x000fea0003800000 */
[----:B-----5:R-:W-:-:S04]  /*38d0*/  IMAD.U32 R0, R19, 0x10000, RZ ;  /* 0x0001000013007824 */ /* 0x020fc800078e00ff */
[----:B------:R-:W-:-:S04]  /*38e0*/  FMUL R0, R0, R59 ;  /* 0x0000003b00007220 */ /* 0x000fc80000400000 */
[----:B------:R-:W-:-:S05]  /*38f0*/  FFMA R0, R55, R58, R0 ;  /* 0x0000003a37007223 */ /* 0x000fca0000000000 */
[----:B------:R-:W-:-:S05]  /*3900*/  F2FP.BF16.F32.PACK_AB R0, RZ, R0 ;  /* 0x00000000ff00723e */ /* 0x000fca00000010ff */
[----:B------:R0:W-:Y:S01]  /*3910*/  STG.E.U16 desc[UR36][R10.64+0x72], R0 ;  /* 0x000072000a007986 */ /* 0x0001e2000c101524 */
[----:B------:R-:W-:Y:S05]  /*3920*/  BRA `(.L_x_98) ;  /* 0x0000000800907947 */ /* 0x000fea0003800000 */
.L_x_37:
[----:B------:R-:W-:Y:S01]  /*3930*/  ISETP.GT.AND P0, PT, R3, 0x1, PT ;  /* 0x000000010300780c */ /* 0x000fe20003f04270 */
[----:B------:R-:W-:Y:S01]  /*3940*/  ULDC.64 UR4, c[0x0][0x5c0] ;  /* 0x0001700000047ab9 */ /* 0x000fe20000000a00 */
[-C--:B------:R-:W-:Y:S01]  /*3950*/  FMUL R24, R24, R58.reuse ;  /* 0x0000003a18187220 */ /* 0x080fe20000400000 */
[-C--:B------:R-:W-:Y:S01]  /*3960*/  FMUL R25, R25, R58.reuse ;  /* 0x0000003a19197220 */ /* 0x080fe20000400000 */
[----:B------:R-:W-:Y:S01]  /*3970*/  ISETP.GT.AND P3, PT, R0, RZ, P0 ;  /* 0x000000ff0000720c */ /* 0x000fe20000764270 */
[-C--:B------:R-:W-:Y:S01]  /*3980*/  FMUL R26, R26, R58.reuse ;  /* 0x0000003a1a1a7220 */ /* 0x080fe20000400000 */
[----:B------:R-:W-:Y:S01]  /*3990*/  LEA R4, P4, R70, UR4, 0x1 ;  /* 0x0000000446047c11 */ /* 0x000fe2000f8808ff */
[----:B------:R-:W-:Y:S01]  /*39a0*/  FMUL R27, R27, R58 ;  /* 0x0000003a1b1b7220 */ /* 0x000fe20000400000 */
[----:B------:R-:W-:Y:S01]  /*39b0*/  F2FP.BF16.F32.PACK_AB R24, RZ, R24 ;  /* 0x00000018ff18723e */ /* 0x000fe200000010ff */
[-C--:B------:R-:W-:Y:S01]  /*39c0*/  FMUL R28, R28, R58.reuse ;  /* 0x0000003a1c1c7220 */ /* 0x080fe20000400000 */
[----:B------:R-:W-:Y:S01]  /*39d0*/  LEA.HI.X R5, R70, UR5, R7, 0x1, P4 ;  /* 0x0000000546057c11 */ /* 0x000fe2000a0f0c07 */
[-C--:B------:R-:W-:Y:S01]  /*39e0*/  FMUL R29, R29, R58.reuse ;  /* 0x0000003a1d1d7220 */ /* 0x080fe20000400000 */
[----:B------:R-:W-:Y:S01]  /*39f0*/  F2FP.BF16.F32.PACK_AB R25, RZ, R25 ;  /* 0x00000019ff19723e */ /* 0x000fe200000010ff */
[-C--:B------:R-:W-:Y:S01]  /*3a00*/  FMUL R30, R30, R58.reuse ;  /* 0x0000003a1e1e7220 */ /* 0x080fe20000400000 */
[----:B------:R-:W-:Y:S01]  /*3a10*/  SHF.L.U64.HI R77, R76, 0x4, R77 ;  /* 0x000000044c4d7819 */ /* 0x000fe2000001024d */
[----:B------:R-:W-:Y:S01]  /*3a20*/  @P1 STG.E.U16 desc[UR36][R4.64], R24 ;  /* 0x0000001804001986 */ /* 0x000fe2000c101524 */
[----:B------:R-:W-:Y:S01]  /*3a30*/  ISETP.GT.AND P1, PT, R3, 0x8, PT ;  /* 0x000000080300780c */ /* 0x000fe20003f24270 */
[----:B------:R-:W-:Y:S01]  /*3a40*/  FMUL R31, R31, R58 ;  /* 0x0000003a1f1f7220 */ /* 0x000fe20000400000 */
[----:B------:R-:W-:Y:S01]  /*3a50*/  ISETP.GT.AND P4, PT, R0, 0x8, P0 ;  /* 0x000000080000780c */ /* 0x000fe20000784270 */
[----:B------:R-:W-:Y:S01]  /*3a60*/  @P3 STG.E.U16 desc[UR36][R4.64+0x2], R25 ;  /* 0x0000021904003986 */ /* 0x000fe2000c101524 */
[----:B------:R-:W-:Y:S01]  /*3a70*/  LEA R6, P3, R76, R4, 0x4 ;  /* 0x000000044c067211 */ /* 0x000fe200078620ff */
[-C--:B------:R-:W-:Y:S01]  /*3a80*/  FMUL R32, R32, R58.reuse ;  /* 0x0000003a20207220 */ /* 0x080fe20000400000 */
[C---:B------:R-:W-:Y:S01]  /*3a90*/  ISETP.GT.AND P2, PT, R0.reuse, 0x8, P2 ;  /* 0x000000080000780c */ /* 0x040fe20001744270 */
[-C--:B------:R-:W-:Y:S01]  /*3aa0*/  FMUL R33, R33, R58.reuse ;  /* 0x0000003a21217220 */ /* 0x080fe20000400000 */
[----:B------:R-:W-:Y:S01]  /*3ab0*/  ISETP.GT.AND P0, PT, R3, 0x9, PT ;  /* 0x000000090300780c */ /* 0x000fe20003f04270 */
[----:B------:R-:W-:Y:S01]  /*3ac0*/  IMAD.X R7, R77, 0x1, R5, P3 ;  /* 0x000000014d077824 */ /* 0x000fe200018e0605 */
[----:B------:R-:W-:Y:S01]  /*3ad0*/  ISETP.GT.AND P5, PT, R0, RZ, P1 ;  /* 0x000000ff0000720c */ /* 0x000fe20000fa4270 */
[-C--:B------:R-:W-:Y:S01]  /*3ae0*/  FMUL R34, R34, R58.reuse ;  /* 0x0000003a22227220 */ /* 0x080fe20000400000 */
[----:B------:R-:W-:Y:S01]  /*3af0*/  ISETP.GT.AND P3, PT, R0, RZ, P0 ;  /* 0x000000ff0000720c */ /* 0x000fe20000764270 */
[----:B------:R-:W-:Y:S01]  /*3b00*/  FMUL R35, R35, R58 ;  /* 0x0000003a23237220 */ /* 0x000fe20000400000 */
[----:B------:R-:W-:Y:S01]  /*3b10*/  F2FP.BF16.F32.PACK_AB R26, RZ, R26 ;  /* 0x0000001aff1a723e */ /* 0x000fe200000010ff */
[-C--:B------:R-:W-:Y:S01]  /*3b20*/  FMUL R36, R36, R58.reuse ;  /* 0x0000003a24247220 */ /* 0x080fe20000400000 */
[----:B------:R-:W-:Y:S01]  /*3b30*/  F2FP.BF16.F32.PACK_AB R27, RZ, R27 ;  /* 0x0000001bff1b723e */ /* 0x000fe200000010ff */
[----:B------:R-:W-:Y:S01]  /*3b40*/  FMUL R37, R37, R58 ;  /* 0x0000003a25257220 */ /* 0x000fe20000400000 */
[----:B------:R-:W-:Y:S01]  /*3b50*/  F2FP.BF16.F32.PACK_AB R28, RZ, R28 ;  /* 0x0000001cff1c723e */ /* 0x000fe200000010ff */
[----:B------:R-:W-:Y:S01]  /*3b60*/  @P2 STG.E.U16 desc[UR36][R6.64], R26 ;  /* 0x0000001a06002986 */ /* 0x000fe2000c101524 */
[----:B------:R-:W-:Y:S01]  /*3b70*/  F2FP.BF16.F32.PACK_AB R29, RZ, R29 ;  /* 0x0000001dff1d723e */ /* 0x000fe200000010ff */
[-C--:B------:R-:W-:Y:S01]  /*3b80*/  FMUL R38, R38, R58.reuse ;  /* 0x0000003a26267220 */ /* 0x080fe20000400000 */
[C---:B------:R-:W-:Y:S01]  /*3b90*/  ISETP.GT.AND P2, PT, R0.reuse, 0x8, P1 ;  /* 0x000000080000780c */ /* 0x040fe20000f44270 */
[----:B------:R-:W-:Y:S01]  /*3ba0*/  @P4 STG.E.U16 desc[UR36][R6.64+0x2], R27 ;  /* 0x0000021b06004986 */ /* 0x000fe2000c101524 */
[----:B------:R-:W-:Y:S01]  /*3bb0*/  ISETP.GT.AND P1, PT, R3, 0x10, PT ;  /* 0x000000100300780c */ /* 0x000fe20003f24270 */
[----:B------:R-:W-:Y:S01]  /*3bc0*/  FMUL R39, R39, R58 ;  /* 0x0000003a27277220 */ /* 0x000fe20000400000 */
[----:B------:R-:W-:Y:S01]  /*3bd0*/  F2FP.BF16.F32.PACK_AB R30, RZ, R30 ;  /* 0x0000001eff1e723e */ /* 0x000fe200000010ff */
[----:B------:R-:W-:Y:S01]  /*3be0*/  @P5 STG.E.U16 desc[UR36][R4.64+0x10], R28 ;  /* 0x0000101c04005986 */ /* 0x000fe2000c101524 */
[----:B------:R-:W-:Y:S01]  /*3bf0*/  ISETP.GT.AND P4, PT, R0, RZ, P1 ;  /* 0x000000ff0000720c */ /* 0x000fe20000f84270 */
[-C--:B------:R-:W-:Y:S01]  /*3c00*/  FMUL R40, R40, R58.reuse ;  /* 0x0000003a28287220 */ /* 0x080fe20000400000 */
[----:B------:R-:W-:Y:S01]  /*3c10*/  F2FP.BF16.F32.PACK_AB R31, RZ, R31 ;  /* 0x0000001fff1f723e */ /* 0x000fe200000010ff */
[----:B------:R-:W-:Y:S01]  /*3c20*/  @P3 STG.E.U16 desc[UR36][R4.64+0x12], R29 ;  /* 0x0000121d04003986 */ /* 0x000fe2000c101524 */
[----:B------:R-:W-:Y:S01]  /*3c30*/  ISETP.GT.AND P3, PT, R0, 0x8, P0 ;  /* 0x000000080000780c */ /* 0x000fe20000764270 */
[----:B------:R-:W-:Y:S01]  /*3c40*/  FMUL R41, R41, R58 ;  /* 0x0000003a29297220 */ /* 0x000fe20000400000 */
[----:B------:R-:W-:Y:S01]  /*3c50*/  ISETP.GT.AND P0, PT, R3, 0x11, PT ;  /* 0x000000110300780c */ /* 0x000fe20003f04270 */
[----:B------:R-:W-:Y:S01]  /*3c60*/  @P2 STG.E.U16 desc[UR36][R6.64+0x10], R30 ;  /* 0x0000101e06002986 */ /* 0x000fe2000c101524 */
[----:B------:R-:W-:Y:S01]  /*3c70*/  F2FP.BF16.F32.PACK_AB R32, RZ, R32 ;  /* 0x00000020ff20723e */ /* 0x000fe200000010ff */
[-C--:B------:R-:W-:Y:S01]  /*3c80*/  FMUL R42, R42, R58.reuse ;  /* 0x0000003a2a2a7220 */ /* 0x080fe20000400000 */
[C---:B------:R-:W-:Y:S01]  /*3c90*/  ISETP.GT.AND P5, PT, R0.reuse, RZ, P0 ;  /* 0x000000ff0000720c */ /* 0x040fe200007a4270 */
[-C--:B------:R-:W-:Y:S01]  /*3ca0*/  FMUL R43, R43, R58.reuse ;  /* 0x0000003a2b2b7220 */ /* 0x080fe20000400000 */
[----:B------:R-:W-:Y:S01]  /*3cb0*/  ISETP.GT.AND P2, PT, R0, 0x8, P1 ;  /* 0x000000080000780c */ /* 0x000fe20000f44270 */
[-C--:B------:R-:W-:Y:S01]  /*3cc0*/  FMUL R44, R44, R58.reuse ;  /* 0x0000003a2c2c7220 */ /* 0x080fe20000400000 */
[----:B------:R-:W-:Y:S01]  /*3cd0*/  ISETP.GT.AND P1, PT, R3, 0x18, PT ;  /* 0x000000180300780c */ /* 0x000fe20003f24270 */
[-C--:B------:R-:W-:Y:S01]  /*3ce0*/  FMUL R45, R45, R58.reuse ;  /* 0x0000003a2d2d7220 */ /* 0x080fe20000400000 */
[----:B------:R-:W-:Y:S01]  /*3cf0*/  F2FP.BF16.F32.PACK_AB R33, RZ, R33 ;  /* 0x00000021ff21723e */ /* 0x000fe200000010ff */
[----:B------:R-:W-:Y:S01]  /*3d00*/  @P3 STG.E.U16 desc[UR36][R6.64+0x12], R31 ;  /* 0x0000121f06003986 */ /* 0x000fe2000c101524 */
[----:B------:R-:W-:Y:S01]  /*3d10*/  ISETP.GT.AND P3, PT, R0, 0x8, P0 ;  /* 0x000000080000780c */ /* 0x000fe20000764270 */
[-C--:B------:R-:W-:Y:S01]  /*3d20*/  FMUL R46, R46, R58.reuse ;  /* 0x0000003a2e2e7220 */ /* 0x080fe20000400000 */
[----:B------:R-:W-:Y:S01]  /*3d30*/  ISETP.GT.AND P0, PT, R3, 0x19, PT ;  /* 0x000000190300780c */ /* 0x000fe20003f04270 */
[----:B------:R-:W-:Y:S01]  /*3d40*/  @P4 STG.E.U16 desc[UR36][R4.64+0x20], R32 ;  /* 0x0000202004004986 */ /* 0x000fe2000c101524 */
[C---:B------:R-:W-:Y:S01]  /*3d50*/  ISETP.GT.AND P4, PT, R0.reuse, RZ, P1 ;  /* 0x000000ff0000720c */ /* 0x040fe20000f84270 */
[----:B------:R-:W-:Y:S01]  /*3d60*/  FMUL R47, R47, R58 ;  /* 0x0000003a2f2f7220 */ /* 0x000fe20000400000 */
[----:B------:R-:W-:Y:S01]  /*3d70*/  F2FP.BF16.F32.PACK_AB R34, RZ, R34 ;  /* 0x00000022ff22723e */ /* 0x000fe200000010ff */
[----:B------:R-:W-:Y:S01]  /*3d80*/  @P5 STG.E.U16 desc[UR36][R4.64+0x22], R33 ;  /* 0x0000222104005986 */ /* 0x000fe2000c101524 */
[----:B------:R-:W-:Y:S01]  /*3d90*/  ISETP.GT.AND P5, PT, R0, RZ, P0 ;  /* 0x000000ff0000720c */ /* 0x000fe200007a4270 */
[----:B------:R-:W-:Y:S01]  /*3da0*/  FMUL R48, R48, R58 ;  /* 0x0000003a30307220 */ /* 0x000fe20000400000 */
[----:B------:R-:W-:Y:S01]  /*3db0*/  F2FP.BF16.F32.PACK_AB R35, RZ, R35 ;  /* 0x00000023ff23723e */ /* 0x000fe200000010ff */
[----:B------:R-:W-:Y:S01]  /*3dc0*/  @P2 STG.E.U16 desc[UR36][R6.64+0x20], R34 ;  /* 0x0000202206002986 */ /* 0x000fe2000c101524 */
[----:B------:R-:W-:Y:S01]  /*3dd0*/  F2FP.BF16.F32.PACK_AB R36, RZ, R36 ;  /* 0x00000024ff24723e */ /* 0x000fe200000010ff */
[-C--:B------:R-:W-:Y:S01]  /*3de0*/  FMUL R49, R49, R58.reuse ;  /* 0x0000003a31317220 */ /* 0x080fe20000400000 */
[----:B------:R-:W-:Y:S01]  /*3df0*/  ISETP.GT.AND P2, PT, R0, 0x8, P1 ;  /* 0x000000080000780c */ /* 0x000fe20000f44270 */
[----:B------:R-:W-:Y:S01]  /*3e00*/  @P3 STG.E.U16 desc[UR36][R6.64+0x22], R35 ;  /* 0x0000222306003986 */ /* 0x000fe2000c101524 */
[----:B------:R-:W-:Y:S01]  /*3e10*/  ISETP.GT.AND P1, PT, R3, 0x20, PT ;  /* 0x000000200300780c */ /* 0x000fe20003f24270 */
[-C--:B------:R-:W-:Y:S01]  /*3e20*/  FMUL R50, R50, R58.reuse ;  /* 0x0000003a32327220 */ /* 0x080fe20000400000 */
[----:B------:R-:W-:Y:S01]  /*3e30*/  F2FP.BF16.F32.PACK_AB R37, RZ, R37 ;  /* 0x00000025ff25723e */ /* 0x000fe200000010ff */
[----:B------:R-:W-:Y:S01]  /*3e40*/  @P4 STG.E.U16 desc[UR36][R4.64+0x30], R36 ;  /* 0x0000302404004986 */ /* 0x000fe2000c101524 */
[C---:B------:R-:W-:Y:S01]  /*3e50*/  ISETP.GT.AND P3, PT, R0.reuse, 0x8, P0 ;  /* 0x000000080000780c */ /* 0x040fe20000764270 */
[-C--:B------:R-:W-:Y:S01]  /*3e60*/  FMUL R51, R51, R58.reuse ;  /* 0x0000003a33337220 */ /* 0x080fe20000400000 */
[----:B------:R-:W-:Y:S01]  /*3e70*/  ISETP.GT.AND P0, PT, R3, 0x21, PT ;  /* 0x000000210300780c */ /* 0x000fe20003f04270 */
[----:B------:R-:W-:Y:S01]  /*3e80*/  @P5 STG.E.U16 desc[UR36][R4.64+0x32], R37 ;  /* 0x0000322504005986 */ /* 0x000fe2000c101524 */
        /* <DEDUP_REMOVED lines=10> */
[----:B------:R-:W-:-:S02]  /*3f30*/  F2FP.BF16.F32.PACK_AB R41, RZ, R41 ;  /* 0x00000029ff29723e */ /* 0x000fc400000010ff */
[C---:B------:R-:W-:Y:S01]  /*3f40*/  ISETP.GT.AND P1, PT, R0.reuse, 0x8, P1 ;  /* 0x000000080000780c */ /* 0x040fe20000f24270 */
[----:B------:R-:W-:Y:S01]  /*3f50*/  @P3 STG.E.U16 desc[UR36][R6.64+0x32], R39 ;  /* 0x0000322706003986 */ /* 0x000fe2000c101524 */
[C---:B------:R-:W-:Y:S02]  /*3f60*/  ISETP.GT.AND P2, PT, R0.reuse, 0x8, P0 ;  /* 0x000000080000780c */ /* 0x040fe40000744270 */
[C---:B------:R-:W-:Y:S01]  /*3f70*/  ISETP.GT.AND P0, PT, R3.reuse, 0x29, PT ;  /* 0x000000290300780c */ /* 0x040fe20003f04270 */
[----:B------:R-:W-:Y:S01]  /*3f80*/  @P4 STG.E.U16 desc[UR36][R4.64+0x40], R40 ;  /* 0x0000402804004986 */ /* 0x000fe2000c101524 */
[----:B------:R-:W-:Y:S02]  /*3f90*/  ISETP.GT.AND P4, PT, R3, 0x28, PT ;  /* 0x000000280300780c */ /* 0x000fe40003f84270 */
[----:B------:R-:W-:Y:S01]  /*3fa0*/  F2FP.BF16.F32.PACK_AB R42, RZ, R42 ;  /* 0x0000002aff2a723e */ /* 0x000fe200000010ff */
[----:B------:R-:W-:Y:S01]  /*3fb0*/  @P5 STG.E.U16 desc[UR36][R4.64+0x42], R41 ;  /* 0x0000422904005986 */ /* 0x000fe2000c101524 */
[----:B------:R-:W-:-:S02]  /*3fc0*/  ISETP.GT.AND P5, PT, R0, RZ, P4 ;  /* 0x000000ff0000720c */ /* 0x000fc400027a4270 */
[C---:B------:R-:W-:Y:S01]  /*3fd0*/  ISETP.GT.AND P3, PT, R0.reuse, RZ, P0 ;  /* 0x000000ff0000720c */ /* 0x040fe20000764270 */
[----:B------:R-:W-:Y:S01]  /*3fe0*/  @P1 STG.E.U16 desc[UR36][R6.64+0x40], R42 ;  /* 0x0000402a06001986 */ /* 0x000fe2000c101524 */
[----:B------:R-:W-:Y:S02]  /*3ff0*/  F2FP.BF16.F32.PACK_AB R43, RZ, R43 ;  /* 0x0000002bff2b723e */ /* 0x000fe400000010ff */
[----:B------:R-:W-:Y:S02]  /*4000*/  F2FP.BF16.F32.PACK_AB R44, RZ, R44 ;  /* 0x0000002cff2c723e */ /* 0x000fe400000010ff */
[C---:B------:R-:W-:Y:S01]  /*4010*/  ISETP.GT.AND P4, PT, R0.reuse, 0x8, P4 ;  /* 0x000000080000780c */ /* 0x040fe20002784270 */
[----:B------:R-:W-:Y:S01]  /*4020*/  @P2 STG.E.U16 desc[UR36][R6.64+0x42], R43 ;  /* 0x0000422b06002986 */ /* 0x000fe2000c101524 */
[----:B------:R-:W-:Y:S02]  /*4030*/  F2FP.BF16.F32.PACK_AB R45, RZ, R45 ;  /* 0x0000002dff2d723e */ /* 0x000fe400000010ff */
[----:B------:R-:W-:Y:S01]  /*4040*/  ISETP.GT.AND P2, PT, R3, 0x31, PT ;  /* 0x000000310300780c */ /* 0x000fe20003f44270 */
[----:B------:R-:W-:Y:S01]  /*4050*/  @P5 STG.E.U16 desc[UR36][R4.64+0x50], R44 ;  /* 0x0000502c04005986 */ /* 0x000fe2000c101524 */
[----:B------:R-:W-:-:S02]  /*4060*/  ISETP.GT.AND P5, PT, R0, 0x8, P0 ;  /* 0x000000080000780c */ /* 0x000fc400007a4270 */
[C---:B------:R-:W-:Y:S01]  /*4070*/  ISETP.GT.AND P1, PT, R3.reuse, 0x38, PT ;  /* 0x000000380300780c */ /* 0x040fe20003f24270 */
[----:B------:R-:W-:Y:S01]  /*4080*/  @P3 STG.E.U16 desc[UR36][R4.64+0x52], R45 ;  /* 0x0000522d04003986 */ /* 0x000fe2000c101524 */
[C---:B------:R-:W-:Y:S02]  /*4090*/  ISETP.GT.AND P3, PT, R3.reuse, 0x30, PT ;  /* 0x000000300300780c */ /* 0x040fe40003f64270 */
[----:B------:R-:W-:Y:S01]  /*40a0*/  ISETP.GT.AND P0, PT, R3, 0x39, PT ;  /* 0x000000390300780c */ /* 0x000fe20003f04270 */
[----:B------:R-:W-:Y:S01]  /*40b0*/  @P4 IMAD.MOV.U32 R2, RZ, RZ, R6 ;  /* 0x000000ffff024224 */ /* 0x000fe200078e0006 */
[----:B------:R-:W-:Y:S01]  /*40c0*/  F2FP.BF16.F32.PACK_AB R46, RZ, R46 ;  /* 0x0000002eff2e723e */ /* 0x000fe200000010ff */
[----:B------:R-:W-:Y:S01]  /*40d0*/  @P4 IMAD.MOV.U32 R3, RZ, RZ, R7 ;  /* 0x000000ffff034224 */ /* 0x000fe200078e0007 */
[----:B------:R-:W-:Y:S02]  /*40e0*/  F2FP.BF16.F32.PACK_AB R47, RZ, R47 ;  /* 0x0000002fff2f723e */ /* 0x000fe400000010ff */
[----:B------:R-:W-:-:S02]  /*40f0*/  F2FP.BF16.F32.PACK_AB R48, RZ, R48 ;  /* 0x00000030ff30723e */ /* 0x000fc400000010ff */
[----:B------:R1:W-:Y:S01]  /*4100*/  @P4 STG.E.U16 desc[UR36][R2.64+0x50], R46 ;  /* 0x0000502e02004986 */ /* 0x0003e2000c101524 */
[C---:B------:R-:W-:Y:S02]  /*4110*/  ISETP.GT.AND P4, PT, R0.reuse, RZ, P2 ;  /* 0x000000ff0000720c */ /* 0x040fe40001784270 */
[----:B------:R-:W-:Y:S02]  /*4120*/  F2FP.BF16.F32.PACK_AB R49, RZ, R49 ;  /* 0x00000031ff31723e */ /* 0x000fe400000010ff */
[----:B------:R-:W-:Y:S02]  /*4130*/  ISETP.GT.AND P2, PT, R0, 0x8, P2 ;  /* 0x000000080000780c */ /* 0x000fe40001744270 */
[----:B------:R-:W-:Y:S02]  /*4140*/  F2FP.BF16.F32.PACK_AB R50, RZ, R50 ;  /* 0x00000032ff32723e */ /* 0x000fe400000010ff */
[----:B------:R-:W-:Y:S02]  /*4150*/  F2FP.BF16.F32.PACK_AB R51, RZ, R51 ;  /* 0x00000033ff33723e */ /* 0x000fe400000010ff */
[----:B------:R-:W-:Y:S01]  /*4160*/  F2FP.BF16.F32.PACK_AB R52, RZ, R52 ;  /* 0x00000034ff34723e */ /* 0x000fe200000010ff */
[----:B-1----:R-:W-:Y:S01]  /*4170*/  @P5 IMAD.MOV.U32 R2, RZ, RZ, R6 ;  /* 0x000000ffff025224 */ /* 0x002fe200078e0006 */
[----:B------:R-:W-:Y:S01]  /*4180*/  F2FP.BF16.F32.PACK_AB R53, RZ, R53 ;  /* 0x00000035ff35723e */ /* 0x000fe200000010ff */
[----:B------:R-:W-:Y:S01]  /*4190*/  @P5 IMAD.MOV.U32 R3, RZ, RZ, R7 ;  /* 0x000000ffff035224 */ /* 0x000fe200078e0007 */
[----:B------:R-:W-:-:S02]  /*41a0*/  F2FP.BF16.F32.PACK_AB R54, RZ, R54 ;  /* 0x00000036ff36723e */ /* 0x000fc400000010ff */
[----:B------:R-:W-:Y:S02]  /*41b0*/  F2FP.BF16.F32.PACK_AB R55, RZ, R55 ;  /* 0x00000037ff37723e */ /* 0x000fe400000010ff */
[----:B------:R1:W-:Y:S01]  /*41c0*/  @P5 STG.E.U16 desc[UR36][R2.64+0x52], R47 ;  /* 0x0000522f02005986 */ /* 0x0003e2000c101524 */
[C---:B------:R-:W-:Y:S02]  /*41d0*/  ISETP.GT.AND P5, PT, R0.reuse, RZ, P3 ;  /* 0x000000ff0000720c */ /* 0x040fe40001fa4270 */
[----:B------:R-:W-:-:S11]  /*41e0*/  ISETP.GT.AND P3, PT, R0, 0x8, P3 ;  /* 0x000000080000780c */ /* 0x000fd60001f64270 */
[----:B-1----:R-:W-:Y:S02]  /*41f0*/  @P5 IMAD.MOV.U32 R2, RZ, RZ, R4 ;  /* 0x000000ffff025224 */ /* 0x002fe400078e0004 */
[----:B------:R-:W-:-:S05]  /*4200*/  @P5 IMAD.MOV.U32 R3, RZ, RZ, R5 ;  /* 0x000000ffff035224 */ /* 0x000fca00078e0005 */
[----:B------:R1:W-:Y:S01]  /*4210*/  @P5 STG.E.U16 desc[UR36][R2.64+0x60], R48 ;  /* 0x0000603002005986 */ /* 0x0003e2000c101524 */
[C---:B------:R-:W-:Y:S02]  /*4220*/  ISETP.GT.AND P5, PT, R0.reuse, RZ, P0 ;  /* 0x000000ff0000720c */ /* 0x040fe400007a4270 */
[----:B------:R-:W-:Y:S01]  /*4230*/  ISETP.GT.AND P0, PT, R0, 0x8, P0 ;  /* 0x000000080000780c */ /* 0x000fe20000704270 */
[----:B-1----:R-:W-:Y:S02]  /*4240*/  @P4 IMAD.MOV.U32 R2, RZ, RZ, R4 ;  /* 0x000000ffff024224 */ /* 0x002fe400078e0004 */
[----:B------:R-:W-:-:S05]  /*4250*/  @P4 IMAD.MOV.U32 R3, RZ, RZ, R5 ;  /* 0x000000ffff034224 */ /* 0x000fca00078e0005 */
[----:B------:R1:W-:Y:S01]  /*4260*/  @P4 STG.E.U16 desc[UR36][R2.64+0x62], R49 ;  /* 0x0000623102004986 */ /* 0x0003e2000c101524 */
[C---:B------:R-:W-:Y:S02]  /*4270*/  ISETP.GT.AND P4, PT, R0.reuse, RZ, P1 ;  /* 0x000000ff0000720c */ /* 0x040fe40000f84270 */
[----:B------:R-:W-:Y:S01]  /*4280*/  ISETP.GT.AND P1, PT, R0, 0x8, P1 ;  /* 0x000000080000780c */ /* 0x000fe20000f24270 */
[----:B-1----:R-:W-:Y:S02]  /*4290*/  @P3 IMAD.MOV.U32 R2, RZ, RZ, R6 ;  /* 0x000000ffff023224 */ /* 0x002fe400078e0006 */
[----:B------:R-:W-:-:S05]  /*42a0*/  @P3 IMAD.MOV.U32 R3, RZ, RZ, R7 ;  /* 0x000000ffff033224 */ /* 0x000fca00078e0007 */
[----:B------:R1:W-:Y:S02]  /*42b0*/  @P3 STG.E.U16 desc[UR36][R2.64+0x60], R50 ;  /* 0x0000603202003986 */ /* 0x0003e4000c101524 */
[----:B-1----:R-:W-:Y:S02]  /*42c0*/  @P2 IMAD.MOV.U32 R2, RZ, RZ, R6 ;  /* 0x000000ffff022224 */ /* 0x002fe400078e0006 */
[----:B------:R-:W-:-:S05]  /*42d0*/  @P2 IMAD.MOV.U32 R3, RZ, RZ, R7 ;  /* 0x000000ffff032224 */ /* 0x000fca00078e0007 */
[----:B------:R1:W-:Y:S02]  /*42e0*/  @P2 STG.E.U16 desc[UR36][R2.64+0x62], R51 ;  /* 0x0000623302002986 */ /* 0x0003e4000c101524 */
[----:B-1----:R-:W-:Y:S02]  /*42f0*/  @P4 IMAD.MOV.U32 R2, RZ, RZ, R4 ;  /* 0x000000ffff024224 */ /* 0x002fe400078e0004 */
[----:B------:R-:W-:-:S05]  /*4300*/  @P4 IMAD.MOV.U32 R3, RZ, RZ, R5 ;  /* 0x000000ffff034224 */ /* 0x000fca00078e0005 */
[----:B------:R1:W-:Y:S04]  /*4310*/  @P4 STG.E.U16 desc[UR36][R2.64+0x70], R52 ;  /* 0x0000703402004986 */ /* 0x0003e8000c101524 */
[----:B------:R2:W-:Y:S01]  /*4320*/  @P5 STG.E.U16 desc[UR36][R4.64+0x72], R53 ;  /* 0x0000723504005986 */ /* 0x0005e2000c101524 */
[----:B-1----:R-:W-:Y:S02]  /*4330*/  @P1 IMAD.MOV.U32 R2, RZ, RZ, R6 ;  /* 0x000000ffff021224 */ /* 0x002fe400078e0006 */
[----:B------:R-:W-:-:S05]  /*4340*/  @P1 IMAD.MOV.U32 R3, RZ, RZ, R7 ;  /* 0x000000ffff031224 */ /* 0x000fca00078e0007 */
[----:B------:R2:W-:Y:S04]  /*4350*/  @P1 STG.E.U16 desc[UR36][R2.64+0x70], R54 ;  /* 0x0000703602001986 */ /* 0x0005e8000c101524 */
[----:B------:R2:W-:Y:S02]  /*4360*/  @P0 STG.E.U16 desc[UR36][R6.64+0x72], R55 ;  /* 0x0000723706000986 */ /* 0x0005e4000c101524 */
.L_x_98:
[----:B------:R-:W-:Y:S05]  /*4370*/  BSYNC B0 ;  /* 0x0000000000007941 */ /* 0x000fea0003800000 */
.L_x_36:
[----:B0-2---:R-:W2:Y:S01]  /*4380*/  LDL.64 R2, [R1] ;  /* 0x0000000001027983 */ /* 0x005ea20000100a00 */
[----:B------:R-:W-:Y:S01]  /*4390*/  ULDC.64 UR4, c[0x0][0x650] ;  /* 0x0001940000047ab9 */ /* 0x000fe20000000a00 */
[----:B------:R0:W-:Y:S01]  /*43a0*/  SYNCS.ARRIVE.TRANS64.A1T0 RZ, [R66+UR47], RZ ;  /* 0x000000ff42ff79a7 */ /* 0x0001e2000810002f */
[----:B------:R-:W-:Y:S01]  /*43b0*/  PRMT R0, RZ, 0x7610, R0 ;  /* 0x00007610ff007816 */ /* 0x000fe20000000000 */
[----:B-----5:R-:W-:Y:S02]  /*43c0*/  IMAD.MOV.U32 R19, RZ, RZ, -0x1 ;  /* 0xffffffffff137424 */ /* 0x020fe400078e00ff */
[----:B------:R-:W-:Y:S01]  /*43d0*/  IMAD.MOV.U32 R22, RZ, RZ, -0x1 ;  /* 0xffffffffff167424 */ /* 0x000fe200078e00ff */
[----:B--2---:R-:W-:-:S04]  /*43e0*/  LEA R18, P0, R2, R18, 0x1 ;  /* 0x0000001202127211 */ /* 0x004fc800078008ff */
[----:B------:R-:W-:Y:S01]  /*43f0*/  LEA.HI.X R17, R2, R17, R23, 0x1, P0 ;  /* 0x0000001102117211 */ /* 0x000fe200000f0c17 */
[----:B------:R-:W-:Y:S01]  /*4400*/  IMAD.MOV.U32 R2, RZ, RZ, -0x1 ;  /* 0xffffffffff027424 */ /* 0x000fe200078e00ff */
[----:B------:R-:W-:-:S04]  /*4410*/  ISETP.GE.U32.AND P0, PT, R18, UR4, PT ;  /* 0x0000000412007c0c */ /* 0x000fc8000bf06070 */
[----:B------:R-:W-:-:S13]  /*4420*/  ISETP.GE.U32.AND.EX P0, PT, R17, UR5, PT, P0 ;  /* 0x0000000511007c0c */ /* 0x000fda000bf06100 */
[----:B0-----:R-:W-:Y:S05]  /*4430*/  @P0 BRA `(.L_x_99) ;  /* 0x0000000400700947 */ /* 0x001fea0003800000 */
[----:B-1----:R-:W0:Y:S01]  /*4440*/  S2R R10, SR_CTAID.X ;  /* 0x00000000000a7919 */ /* 0x002e220000002500 */
[----:B---34-:R-:W1:Y:S01]  /*4450*/  LDC.64 R8, c[0x0][0x628] ;  /* 0x00018a00ff087b82 */ /* 0x018e620000000a00 */
[----:B------:R-:W-:Y:S01]  /*4460*/  ULDC UR4, c[0x0][0x150] ;  /* 0x0000540000047ab9 */ /* 0x000fe20000000800 */
[----:B------:R-:W-:Y:S01]  /*4470*/  IMAD.MOV.U32 R6, RZ, RZ, R18 ;  /* 0x000000ffff067224 */ /* 0x000fe200078e0012 */
[----:B------:R-:W2:Y:S01]  /*4480*/  S2R R20, SR_CTAID.Y ;  /* 0x0000000000147919 */ /* 0x000ea20000002600 */
[----:B------:R-:W-:-:S04]  /*4490*/  IMAD.MOV.U32 R7, RZ, RZ, R17 ;  /* 0x000000ffff077224 */ /* 0x000fc800078e0011 */
[----:B------:R-:W3:Y:S08]  /*44a0*/  LDC R15, c[0x0][0x144] ;  /* 0x00005100ff0f7b82 */ /* 0x000ef00000000800 */
[----:B------:R-:W4:Y:S08]  /*44b0*/  LDC R0, c[0x0][0x630] ;  /* 0x00018c00ff007b82 */ /* 0x000f300000000800 */
[----:B------:R-:W2:Y:S01]  /*44c0*/  LDC.64 R12, c[0x0][0x620] ;  /* 0x00018800ff0c7b82 */ /* 0x000ea20000000a00 */
[----:B-1----:R-:W-:-:S04]  /*44d0*/  ISETP.NE.U32.AND P0, PT, R8, RZ, PT ;  /* 0x000000ff0800720c */ /* 0x002fc80003f05070 */
[----:B------:R-:W-:Y:S02]  /*44e0*/  ISETP.NE.AND.EX P0, PT, R9, RZ, PT, P0 ;  /* 0x000000ff0900720c */ /* 0x000fe40003f05300 */
[----:B0-----:R-:W-:-:S05]  /*44f0*/  I2FP.F32.U32 R2, R10 ;  /* 0x0000000a00027245 */ /* 0x001fca0000201000 */
[----:B------:R-:W-:-:S04]  /*4500*/  FMUL R2, R2, UR4 ;  /* 0x0000000402027c20 */ /* 0x000fc80008400000 */
[----:B------:R0:W1:Y:S02]  /*4510*/  F2I.U32.TRUNC.NTZ R14, R2 ;  /* 0x00000002000e7305 */ /* 0x000064000020f000 */
[----:B---34-:R-:W-:Y:S05]  /*4520*/  @!P0 BRA `(.L_x_100) ;  /* 0x0000000000288947 */ /* 0x018fea0003800000 */
[----:B------:R-:W3:Y:S02]  /*4530*/  LDC R3, c[0x0][0x634] ;  /* 0x00018d00ff037b82 */ /* 0x000ee40000000800 */
[----:B---3--:R-:W-:-:S05]  /*4540*/  IADD3 R7, P0, R18, R3, RZ ;  /* 0x0000000312077210 */ /* 0x008fca0007f1e0ff */
[----:B------:R-:W-:-:S04]  /*4550*/  IMAD.X R11, RZ, RZ, R17, P0 ;  /* 0x000000ffff0b7224 */ /* 0x000fc800000e0611 */
[----:B0-----:R-:W-:-:S04]  /*4560*/  IMAD.WIDE.U32 R2, R11, R8, RZ ;  /* 0x000000080b027225 */ /* 0x001fc800078e00ff */
[----:B------:R-:W-:-:S04]  /*4570*/  IMAD.WIDE.U32 R4, P0, R7, R9, R2 ;  /* 0x0000000907047225 */ /* 0x000fc80007800002 */
[----:B------:R-:W-:-:S04]  /*4580*/  IMAD.WIDE.U32 R2, R7, R8, RZ ;  /* 0x0000000807027225 */ /* 0x000fc800078e00ff */
[----:B------:R-:W-:Y:S01]  /*4590*/  IMAD.X R7, RZ, RZ, RZ, P0 ;  /* 0x000000ffff077224 */ /* 0x000fe200000e06ff */
[----:B------:R-:W-:Y:S01]  /*45a0*/  IADD3 RZ, P0, R3, R4, RZ ;  /* 0x0000000403ff7210 */ /* 0x000fe20007f1e0ff */
[----:B------:R-:W-:-:S04]  /*45b0*/  IMAD.MOV.U32 R6, RZ, RZ, R5 ;  /* 0x000000ffff067224 */ /* 0x000fc800078e0005 */
[----:B------:R-:W-:-:S08]  /*45c0*/  IMAD.WIDE.U32.X R6, R11, R9, R6, P0 ;  /* 0x000000090b067225 */ /* 0x000fd000000e0406 */
.L_x_100:
[----:B------:R-:W3:Y:S01]  /*45d0*/  LDC.64 R26, c[0x0][0x640] ;  /* 0x00019000ff1a7b82 */ /* 0x000ee20000000a00 */
[-C--:B------:R-:W-:Y:S01]  /*45e0*/  SHF.R.U64 R11, R6, R0.reuse, R7 ;  /* 0x00000000060b7219 */ /* 0x080fe20000001207 */
[----:B------:R-:W-:Y:S01]  /*45f0*/  IMAD.MOV.U32 R19, RZ, RZ, R17 ;  /* 0x000000ffff137224 */ /* 0x000fe200078e0011 */
[----:B------:R-:W-:Y:S01]  /*4600*/  SHF.R.U32.HI R0, RZ, R0, R7 ;  /* 0x00000000ff007219 */ /* 0x000fe20000011607 */
[----:B-1----:R-:W-:Y:S01]  /*4610*/  IMAD.MOV R14, RZ, RZ, -R14 ;  /* 0x000000ffff0e7224 */ /* 0x002fe200078e0a0e */
[----:B------:R-:W-:Y:S01]  /*4620*/  IADD3 R5, P0, RZ, -R11, RZ ;  /* 0x8000000bff057210 */ /* 0x000fe20007f1e0ff */
[----:B------:R-:W-:Y:S01]  /*4630*/  ULDC UR4, c[0x0][0x154] ;  /* 0x0000550000047ab9 */ /* 0x000fe20000000800 */
[----:B------:R-:W-:Y:S01]  /*4640*/  IMAD.MOV.U32 R7, RZ, RZ, 0x1 ;  /* 0x00000001ff077424 */ /* 0x000fe200078e00ff */
[----:B------:R-:W1:Y:S01]  /*4650*/  LDC R4, c[0x0][0x618] ;  /* 0x00018600ff047b82 */ /* 0x000e620000000800 */
[----:B------:R-:W-:Y:S02]  /*4660*/  IMAD R22, R15, R14, R10 ;  /* 0x0000000e0f167224 */ /* 0x000fe400078e020a */
[----:B------:R-:W-:-:S04]  /*4670*/  IMAD.X R3, RZ, RZ, ~R0, P0 ;  /* 0x000000ffff037224 */ /* 0x000fc800000e0e00 */
[-C--:B--2---:R-:W-:Y:S01]  /*4680*/  IMAD R0, R3, R12.reuse, RZ ;  /* 0x0000000c03007224 */ /* 0x084fe200078e02ff */
[----:B------:R-:W2:Y:S01]  /*4690*/  LDC R6, c[0x0][0x608] ;  /* 0x00018200ff067b82 */ /* 0x000ea20000000800 */
[----:B0-----:R-:W-:-:S04]  /*46a0*/  IMAD.WIDE.U32 R2, R5, R12, R18 ;  /* 0x0000000c05027225 */ /* 0x001fc800078e0012 */
[----:B------:R-:W-:Y:S01]  /*46b0*/  IMAD R5, R5, R13, R0 ;  /* 0x0000000d05057224 */ /* 0x000fe200078e0200 */
[----:B------:R-:W-:Y:S02]  /*46c0*/  I2FP.F32.U32 R0, R20 ;  /* 0x0000001400007245 */ /* 0x000fe40000201000 */
[----:B------:R-:W0:Y:S01]  /*46d0*/  LDC R24, c[0x0][0x658] ;  /* 0x00019600ff187b82 */ /* 0x000e220000000800 */
[----:B------:R-:W-:Y:S01]  /*46e0*/  IMAD.IADD R3, R3, 0x1, R5 ;  /* 0x0000000103037824 */ /* 0x000fe200078e0205 */
[----:B---3--:R-:W-:Y:S01]  /*46f0*/  ISETP.NE.U32.AND P0, PT, R26, RZ, PT ;  /* 0x000000ff1a00720c */ /* 0x008fe20003f05070 */
[----:B------:R-:W-:Y:S01]  /*4700*/  FMUL R0, R0, UR4 ;  /* 0x0000000400007c20 */ /* 0x000fe20008400000 */
[----:B------:R-:W-:Y:S02]  /*4710*/  IMAD.MOV.U32 R5, RZ, RZ, -0x1 ;  /* 0xffffffffff057424 */ /* 0x000fe400078e00ff */
[----:B------:R-:W-:Y:S01]  /*4720*/  ISETP.NE.AND.EX P0, PT, R27, RZ, PT, P0 ;  /* 0x000000ff1b00720c */ /* 0x000fe20003f05300 */
[----:B------:R3:W4:Y:S01]  /*4730*/  F2I.U32.TRUNC.NTZ R12, R0 ;  /* 0x00000000000c7305 */ /* 0x000722000020f000 */
[----:B------:R-:W3:Y:S01]  /*4740*/  LDC R15, c[0x0][0x148] ;  /* 0x00005200ff0f7b82 */ /* 0x000ee20000000800 */
[----:B-1----:R-:W-:-:S02]  /*4750*/  SHF.R.U64 R10, R2, R4, R3 ;  /* 0x00000004020a7219 */ /* 0x002fc40000001203 */
[----:B------:R-:W-:-:S05]  /*4760*/  SHF.R.U32.HI R3, RZ, R4, R3 ;  /* 0x00000004ff037219 */ /* 0x000fca0000011603 */
[----:B------:R-:W1:Y:S01]  /*4770*/  LDC R14, c[0x0][0x600] ;  /* 0x00018000ff0e7b82 */ /* 0x000e620000000800 */
[-CC-:B--2---:R-:W-:Y:S02]  /*4780*/  SHF.R.U64 R8, R10, R6.reuse, R3.reuse ;  /* 0x000000060a087219 */ /* 0x184fe40000001203 */
[----:B------:R-:W-:-:S05]  /*4790*/  SHF.R.U32.HI R3, RZ, R6, R3 ;  /* 0x00000006ff037219 */ /* 0x000fca0000011603 */
[----:B------:R-:W2:Y:S01]  /*47a0*/  LDC R21, c[0x0][0x648] ;  /* 0x00019200ff157b82 */ /* 0x000ea20000000800 */
[-CC-:B0-----:R-:W-:Y:S02]  /*47b0*/  SHF.R.U64 R13, R8, R24.reuse, R3.reuse ;  /* 0x00000018080d7219 */ /* 0x181fe40000001203 */
[-C--:B------:R-:W-:Y:S02]  /*47c0*/  SHF.L.U32 R5, R5, R24.reuse, RZ ;  /* 0x0000001805057219 */ /* 0x080fe400000006ff */
[-C--:B------:R-:W-:Y:S01]  /*47d0*/  SHF.R.U32.HI R3, RZ, R24.reuse, R3 ;  /* 0x00000018ff037219 */ /* 0x080fe20000011603 */
[----:B------:R-:W-:Y:S01]  /*47e0*/  IMAD.MOV.U32 R2, RZ, RZ, R13 ;  /* 0x000000ffff027224 */ /* 0x000fe200078e000d */
[----:B------:R-:W-:Y:S01]  /*47f0*/  SHF.L.U32 R24, R7, R24, RZ ;  /* 0x0000001807187219 */ /* 0x000fe200000006ff */
[----:B------:R-:W0:Y:S01]  /*4800*/  LDC R25, c[0x0][0x638] ;  /* 0x00018e00ff197b82 */ /* 0x000e220000000800 */
[----:B------:R-:W-:-:S07]  /*4810*/  LOP3.LUT R19, RZ, R5, RZ, 0x33, !PT ;  /* 0x00000005ff137212 */ /* 0x000fce00078e33ff */
[----:B------:R-:W0:Y:S01]  /*4820*/  LDC R28, c[0x0][0x610] ;  /* 0x00018400ff1c7b82 */ /* 0x000e220000000800 */
[----:B----4-:R-:W-:Y:S05]  /*4830*/  @!P0 BRA `(.L_x_101) ;  /* 0x0000000000288947 */ /* 0x010fea0003800000 */
[----:B---3--:R-:W3:Y:S02]  /*4840*/  LDC R0, c[0x0][0x64c] ;  /* 0x00019300ff007b82 */ /* 0x008ee40000000800 */
[----:B---3--:R-:W-:-:S05]  /*4850*/  IADD3 R7, P0, R13, R0, RZ ;  /* 0x000000000d077210 */ /* 0x008fca0007f1e0ff */
        /* <DEDUP_REMOVED lines=8> */
.L_x_101:
[----:B------:R-:W4:Y:S01]  /*48e0*/  LDC R4, c[0x0][0x65c] ;  /* 0x00019700ff047b82 */ /* 0x000f220000000800 */
[----:B--23--:R-:W-:Y:S01]  /*48f0*/  SHF.R.U64 R0, R2, R21, R3 ;  /* 0x0000001502007219 */ /* 0x00cfe20000001203 */
[----:B-1----:R-:W-:Y:S01]  /*4900*/  VIADD R3, R14, 0xffffffff ;  /* 0xffffffff0e037836 */ /* 0x002fe20000000000 */
[----:B------:R-:W-:Y:S01]  /*4910*/  LOP3.LUT R19, R8, R19, RZ, 0xc0, !PT ;  /* 0x0000001308137212 */ /* 0x000fe200078ec0ff */
[----:B------:R-:W-:Y:S02]  /*4920*/  IMAD.MOV R12, RZ, RZ, -R12 ;  /* 0x000000ffff0c7224 */ /* 0x000fe400078e0a0c */
[----:B------:R-:W-:Y:S01]  /*4930*/  IMAD.MOV R2, RZ, RZ, -R0 ;  /* 0x000000ffff027224 */ /* 0x000fe200078e0a00 */
[----:B------:R-:W-:Y:S01]  /*4940*/  LOP3.LUT R3, R10, R3, RZ, 0xc0, !PT ;  /* 0x000000030a037212 */ /* 0x000fe200078ec0ff */
[----:B------:R-:W-:Y:S02]  /*4950*/  IMAD R19, R24, R0, R19 ;  /* 0x0000000018137224 */ /* 0x000fe400078e0213 */
[----:B0-----:R-:W-:-:S04]  /*4960*/  IMAD R0, R2, R25, R13 ;  /* 0x0000001902007224 */ /* 0x001fc800078e020d */
[----:B------:R-:W-:Y:S01]  /*4970*/  IMAD R2, R0, R14, R3 ;  /* 0x0000000e00027224 */ /* 0x000fe200078e0203 */
[----:B----4-:R-:W-:Y:S01]  /*4980*/  ISETP.NE.AND P0, PT, R4, 0x1, PT ;  /* 0x000000010400780c */ /* 0x010fe20003f05270 */
[----:B------:R-:W-:-:S05]  /*4990*/  IMAD.MOV.U32 R4, RZ, RZ, 0x1 ;  /* 0x00000001ff047424 */ /* 0x000fca00078e00ff */
[----:B------:R-:W-:-:S07]  /*49a0*/  PRMT R0, R4, 0x7610, R0 ;  /* 0x0000761004007816 */ /* 0x000fce0000000000 */
[----:B------:R-:W-:-:S04]  /*49b0*/  @P0 IMAD R22, R15, R12, R20 ;  /* 0x0000000c0f160224 */ /* 0x000fc800078e0214 */
[----:B------:R-:W-:-:S05]  /*49c0*/  IMAD R19, R19, R28, R22 ;  /* 0x0000001c13137224 */ /* 0x000fca00078e0216 */
[----:B------:R-:W-:Y:S02]  /*49d0*/  SEL R22, R2, R19, !P0 ;  /* 0x0000001302167207 */ /* 0x000fe40004000000 */
[----:B------:R-:W-:Y:S01]  /*49e0*/  SEL R19, R19, R2, !P0 ;  /* 0x0000000213137207 */ /* 0x000fe20004000000 */
[----:B------:R-:W-:-:S07]  /*49f0*/  IMAD.MOV.U32 R2, RZ, RZ, R11 ;  /* 0x000000ffff027224 */ /* 0x000fce00078e000b */
.L_x_99:
[----:B------:R-:W-:Y:S02]  /*4a00*/  LOP3.LUT P0, RZ, R0, 0xff, RZ, 0xc0, !PT ;  /* 0x000000ff00ff7812 */ /* 0x000fe4000780c0ff */
[----:B------:R-:W-:-:S11]  /*4a10*/  LOP3.LUT R73, R73, 0x1, RZ, 0x3c, !PT ;  /* 0x0000000149497812 */ /* 0x000fd600078e3cff */
[----:B------:R-:W-:Y:S05]  /*4a20*/  @P0 BRA `(.L_x_102) ;  /* 0xffffffcc00300947 */ /* 0x000fea000383ffff */
[----:B------:R-:W-:Y:S05]  /*4a30*/  EXIT ;  /* 0x000000000000794d */ /* 0x000fea0003800000 */
.L_x_17:
[----:B------:R-:W-:-:S08]  /*4a40*/  ISETP.NE.AND P0, PT, R5, RZ, PT ;  /* 0x000000ff0500720c */ /* 0x000fd00003f05270 */
[----:B0-----:R-:W0:-:S00]  /*4a50*/  USETMAXREG.DEALLOC.CTAPOOL 0x28 ;  /* 0x00000028000079c8 */ /* 0x001e0000080e0500 */
[----:B------:R-:W-:Y:S05]  /*4a60*/  @P0 EXIT ;  /* 0x000000000000094d */ /* 0x000fea0003800000 */
[----:B0-----:R-:W-:Y:S01]  /*4a70*/  LOP3.LUT P0, RZ, R8, 0xff, RZ, 0xc0, !PT ;  /* 0x000000ff08ff7812 */ /* 0x001fe2000780c0ff */
[----:B------:R-:W-:Y:S02]  /*4a80*/  IMAD.MOV.U32 R0, RZ, RZ, 0x1 ;  /* 0x00000001ff007424 */ /* 0x000fe400078e00ff */
[----:B------:R-:W-:-:S10]  /*4a90*/  IMAD.MOV.U32 R8, RZ, RZ, RZ ;  /* 0x000000ffff087224 */ /* 0x000fd400078e00ff */
[----:B------:R-:W-:Y:S05]  /*4aa0*/  @!P0 BRA `(.L_x_103) ;  /* 0x0000000c003c8947 */ /* 0x000fea0003800000 */
[----:B------:R-:W0:Y:S01]  /*4ab0*/  S2R R7, SR_CgaCtaId ;  /* 0x0000000000077919 */ /* 0x000e220000008800 */
[----:B------:R-:W-:Y:S01]  /*4ac0*/  LOP3.LUT P0, RZ, R4, 0x1f, RZ, 0xc0, !PT ;  /* 0x0000001f04ff7812 */ /* 0x000fe2000780c0ff */
[----:B------:R-:W-:Y:S01]  /*4ad0*/  ULDC UR5, c[0x0][0x658] ;  /* 0x0001960000057ab9 */ /* 0x000fe20000000800 */
[----:B------:R-:W-:Y:S01]  /*4ae0*/  UMOV UR6, 0xffffffff ;  /* 0xffffffff00067882 */ /* 0x000fe20000000000 */
[----:B------:R-:W-:Y:S01]  /*4af0*/  BSSY B0, `(.L_x_103) ;  /* 0x00000ca000007945 */ /* 0x000fe20003800000 */
[----:B------:R-:W-:Y:S01]  /*4b00*/  USHF.L.U32 UR6, UR6, UR5, URZ ;  /* 0x0000000506067299 */ /* 0x000fe2000800063f */
[C---:B------:R-:W-:Y:S01]  /*4b10*/  ISETP.NE.AND P2, PT, R3.reuse, RZ, PT ;  /* 0x000000ff0300720c */ /* 0x040fe20003f45270 */
[----:B------:R-:W-:Y:S01]  /*4b20*/  IMAD.MOV.U32 R9, RZ, RZ, 0x1 ;  /* 0x00000001ff097424 */ /* 0x000fe200078e00ff */
[----:B------:R-:W-:Y:S01]  /*4b30*/  ISETP.NE.OR P0, PT, R3, RZ, !P0 ;  /* 0x000000ff0300720c */ /* 0x000fe20004705670 */
[----:B------:R-:W-:Y:S01]  /*4b40*/  IMAD.MOV.U32 R0, RZ, RZ, 0x1 ;  /* 0x00000001ff007424 */ /* 0x000fe200078e00ff */
[----:B------:R-:W-:Y:S01]  /*4b50*/  LOP3.LUT R6, R16, 0x2, RZ, 0xfc, !PT ;  /* 0x0000000210067812 */ /* 0x000fe200078efcff */
[----:B------:R-:W-:Y:S01]  /*4b60*/  IMAD.MOV.U32 R8, RZ, RZ, RZ ;  /* 0x000000ffff087224 */ /* 0x000fe200078e00ff */
[----:B------:R-:W-:Y:S01]  /*4b70*/  ULDC UR4, c[0x0][0x600] ;  /* 0x0001800000047ab9 */ /* 0x000fe20000000800 */
[----:B------:R-:W-:Y:S01]  /*4b80*/  UMOV UR7, 0x1 ;  /* 0x0000000100077882 */ /* 0x000fe20000000000 */
[----:B------:R-:W-:-:S02]  /*4b90*/  UIADD3 UR19, UR40, 0x1, URZ ;  /* 0x0000000128137890 */ /* 0x000fc4000fffe03f */
[----:B------:R-:W-:Y:S02]  /*4ba0*/  UIADD3 UR15, UR4, -0x1, URZ ;  /* 0xffffffff040f7890 */ /* 0x000fe4000fffe03f */
[----:B------:R-:W-:Y:S02]  /*4bb0*/  USHF.L.U32 UR17, UR7, UR5, URZ ;  /* 0x0000000507117299 */ /* 0x000fe4000800063f */
[----:B------:R-:W-:Y:S01]  /*4bc0*/  ULOP3.LUT UR16, URZ, UR6, URZ, 0x33, !UPT ;  /* 0x000000063f107292 */ /* 0x000fe2000f8e333f */
[----:B------:R-:W-:Y:S01]  /*4bd0*/  ULDC.64 UR20, c[0x0][0x198] ;  /* 0x0000660000147ab9 */ /* 0x000fe20000000a00 */
[C---:B0-----:R-:W-:Y:S02]  /*4be0*/  IMAD.SHL.U32 R10, R7.reuse, 0x20, RZ ;  /* 0x00000020070a7824 */ /* 0x041fe400078e00ff */
[----:B------:R-:W-:-:S03]  /*4bf0*/  IMAD.SHL.U32 R7, R7, 0x400, RZ ;  /* 0x0000040007077824 */ /* 0x000fc600078e00ff */
[----:B------:R-:W-:Y:S02]  /*4c00*/  LOP3.LUT R10, R10, 0x20, RZ, 0xc0, !PT ;  /* 0x000000200a0a7812 */ /* 0x000fe400078ec0ff */
[----:B------:R-:W-:-:S07]  /*4c10*/  LOP3.LUT R7, R7, 0x400, RZ, 0xc0, !PT ;  /* 0x0000040007077812 */ /* 0x000fce00078ec0ff */
.L_x_115:
[----:B------:R-:W-:-:S03]  /*4c20*/  UMOV UR4, 0xffffffff ;  /* 0xffffffff00047882 */ /* 0x000fc60000000000 */
[----:B------:R-:W-:Y:S05]  /*4c30*/  BRA.DIV UR4, `(.L_x_104) ;  /* 0x0000000e04c87947 */ /* 0x000fea000b800000 */
[----:B------:R-:W-:-:S13]  /*4c40*/  ELECT P6, URZ, PT ;  /* 0x00000000003f782f */ /* 0x000fda00038c0000 */
.L_x_127:
[----:B------:R-:W0:Y:S01]  /*4c50*/  LDC R3, c[0x0][0x28c] ;  /* 0x0000a300ff037b82 */ /* 0x000e220000000800 */
[----:B------:R-:W-:Y:S01]  /*4c60*/  BSSY B1, `(.L_x_105) ;  /* 0x0000039000017945 */ /* 0x000fe20003800000 */
[----:B0-----:R-:W-:-:S13]  /*4c70*/  ISETP.LT.OR P6, PT, R3, 0x1, !P6 ;  /* 0x000000010300780c */ /* 0x001fda00077c1670 */
[----:B------:R-:W-:Y:S05]  /*4c80*/  @P6 BRA `(.L_x_106) ;  /* 0x0000000000d86947 */ /* 0x000fea0003800000 */
[----:B------:R-:W-:Y:S02]  /*4c90*/  IMAD R22, R22, 0x40, R10 ;  /* 0x0000004016167824 */ /* 0x000fe400078e020a */
[----:B------:R-:W-:Y:S02]  /*4ca0*/  IMAD.SHL.U32 R19, R19, 0x40, RZ ;  /* 0x0000004013137824 */ /* 0x000fe400078e00ff */
[----:B------:R-:W-:Y:S02]  /*4cb0*/  IMAD.MOV.U32 R14, RZ, RZ, RZ ;  /* 0x000000ffff0e7224 */ /* 0x000fe400078e00ff */
[----:B------:R-:W-:Y:S02]  /*4cc0*/  IMAD.U32 R15, RZ, RZ, UR19 ;  /* 0x00000013ff0f7e24 */ /* 0x000fe4000f8e00ff */
[----:B------:R-:W-:Y:S02]  /*4cd0*/  IMAD.MOV.U32 R3, RZ, RZ, R0 ;  /* 0x000000ffff037224 */ /* 0x000fe400078e0000 */
[----:B------:R-:W-:-:S07]  /*4ce0*/  IMAD.MOV.U32 R4, RZ, RZ, R8 ;  /* 0x000000ffff047224 */ /* 0x000fce00078e0008 */
.L_x_110:
[----:B------:R-:W0:Y:S01]  /*4cf0*/  S2R R12, SR_CgaCtaId ;  /* 0x00000000000c7919 */ /* 0x000e220000008800 */
[----:B------:R-:W-:Y:S01]  /*4d00*/  MOV R5, 0x400 ;  /* 0x0000040000057802 */ /* 0x000fe20000000f00 */
[----:B------:R-:W1:Y:S03]  /*4d10*/  @!P2 LDC R11, c[0x0][0x500] ;  /* 0x00014000ff0bab82 */ /* 0x000e660000000800 */
[----:B0-----:R-:W-:Y:S02]  /*4d20*/  LEA R13, R12, R5, 0x18 ;  /* 0x000000050c0d7211 */ /* 0x001fe400078ec0ff */
[----:B------:R-:W-:-:S03]  /*4d30*/  SHF.L.U32 R5, R3, 0x1f, RZ ;  /* 0x0000001f03057819 */ /* 0x000fc600000006ff */
[----:B------:R-:W-:-:S04]  /*4d40*/  IMAD R12, R4, 0x8, R13 ;  /* 0x00000008040c7824 */ /* 0x000fc800078e020d */
[----:B------:R-:W0:Y:S02]  /*4d50*/  SYNCS.PHASECHK.TRANS64.TRYWAIT P1, [R12+URZ+0x18], R5 ;  /* 0x000018050c0075a7 */ /* 0x000e24000802017f */
[----:B01----:R-:W-:Y:S05]  /*4d60*/  @!P1 BRA `(.L_x_107) ;  /* 0x0000000c009c9947 */ /* 0x003fea0003800000 */
.L_x_128:
[----:B0-----:R-:W-:Y:S01]  /*4d70*/  PRMT R5, R6, 0x9910, RZ ;  /* 0x0000991006057816 */ /* 0x001fe200000000ff */
[----:B------:R0:W-:Y:S03]  /*4d80*/  @!P2 SYNCS.ARRIVE.TRANS64 RZ, [R12+URZ], R11 ;  /* 0x0000000b0cffa9a7 */ /* 0x0001e6000800003f */
[----:B------:R-:W-:-:S13]  /*4d90*/  ISETP.NE.AND P1, PT, R5, 0x2, PT ;  /* 0x000000020500780c */ /* 0x000fda0003f25270 */
[----:B0-----:R-:W-:Y:S05]  /*4da0*/  @P1 BRA `(.L_x_108) ;  /* 0x0000000000041947 */ /* 0x001fea0003800000 */
[----:B------:R-:W-:Y:S01]  /*4db0*/  BPT.TRAP 0x1 ;  /* 0x000000040000795c */ /* 0x000fe20000300000 */
.L_x_108:
[----:B------:R-:W-:Y:S05]  /*4dc0*/  @P0 BRA `(.L_x_109) ;  /* 0x0000000000040947 */ /* 0x000fea0003800000 */
[----:B------:R-:W-:Y:S01]  /*4dd0*/  BPT.TRAP 0x1 ;  /* 0x000000040000795c */ /* 0x000fe20000300000 */
.L_x_109:
[----:B------:R-:W-:Y:S01]  /*4de0*/  IMAD R5, R4, 0x800, R7 ;  /* 0x0000080004057824 */ /* 0x000fe200078e0207 */
[----:B------:R-:W-:Y:S01]  /*4df0*/  R2UR UR9, R12 ;  /* 0x000000000c0972ca */ /* 0x000fe200000e0000 */
[C-C-:B------:R-:W-:Y:S01]  /*4e00*/  IMAD R11, R4.reuse, 0x1000, R13.reuse ;  /* 0x00001000040b7824 */ /* 0x140fe200078e020d */
[----:B------:R-:W-:Y:S01]  /*4e10*/  UIADD3 UR4, UP0, UR20, 0xf0, URZ ;  /* 0x000000f014047890 */ /* 0x000fe2000ff1e03f */
[----:B------:R-:W-:Y:S01]  /*4e20*/  IMAD R5, R5, 0x2, R13 ;  /* 0x0000000205057824 */ /* 0x000fe200078e020d */
[----:B------:R-:W-:Y:S01]  /*4e30*/  R2UR UR11, R19 ;  /* 0x00000000130b72ca */ /* 0x000fe200000e0000 */
[----:B------:R-:W-:Y:S01]  /*4e40*/  VIADD R15, R15, 0xffffffff ;  /* 0xffffffff0f0f7836 */ /* 0x000fe20000000000 */
[----:B------:R-:W-:Y:S01]  /*4e50*/  R2UR UR5, R11 ;  /* 0x000000000b0572ca */ /* 0x000fe200000e0000 */
[----:B------:R-:W-:Y:S01]  /*4e60*/  UIADD3 UR22, UP1, UR20, 0x1f0, URZ ;  /* 0x000001f014167890 */ /* 0x000fe2000ff3e03f */
[----:B------:R-:W-:Y:S01]  /*4e70*/  R2UR UR8, R5 ;  /* 0x00000000050872ca */ /* 0x000fe200000e0000 */
[----:B------:R-:W-:Y:S01]  /*4e80*/  VIADD R4, R4, 0x1 ;  /* 0x0000000104047836 */ /* 0x000fe20000000000 */
[----:B------:R-:W-:Y:S01]  /*4e90*/  R2UR UR10, R14 ;  /* 0x000000000e0a72ca */ /* 0x000fe200000e0000 */
[----:B------:R-:W-:Y:S01]  /*4ea0*/  UIADD3.X UR23, URZ, UR21, URZ, UP1, !UPT ;  /* 0x000000153f177290 */ /* 0x000fe20008ffe43f */
[----:B------:R-:W-:Y:S01]  /*4eb0*/  R2UR UR12, R2 ;  /* 0x00000000020c72ca */ /* 0x000fe200000e0000 */
[----:B------:R-:W-:Y:S01]  /*4ec0*/  UMOV UR6, 0x0 ;  /* 0x0000000000067882 */ /* 0x000fe20000000000 */
[----:B------:R-:W-:Y:S01]  /*4ed0*/  R2UR UR18, R22 ;  /* 0x00000000161272ca */ /* 0x000fe200000e0000 */
[----:B------:R-:W-:Y:S01]  /*4ee0*/  UMOV UR7, 0x10000000 ;  /* 0x1000000000077882 */ /* 0x000fe20000000000 */
[----:B------:R-:W-:Y:S01]  /*4ef0*/  ISETP.GT.AND P3, PT, R15, 0x1, PT ;  /* 0x000000010f00780c */ /* 0x000fe20003f64270 */
[----:B------:R-:W-:Y:S01]  /*4f00*/  UMOV UR24, 0x30000 ;  /* 0x0003000000187882 */ /* 0x000fe20000000000 */
[----:B------:R-:W-:Y:S01]  /*4f10*/  ISETP.NE.AND P1, PT, R4, 0x3, PT ;  /* 0x000000030400780c */ /* 0x000fe20003f25270 */
[----:B------:R-:W-:Y:S01]  /*4f20*/  UIADD3 UR13, UR5, 0x100, URZ ;  /* 0x00000100050d7890 */ /* 0x000fe2000fffe03f */
[----:B------:R-:W-:Y:S01]  /*4f30*/  VIADD R14, R14, 0x20 ;  /* 0x000000200e0e7836 */ /* 0x000fe20000000000 */
[----:B------:R-:W-:Y:S01]  /*4f40*/  UIADD3.X UR5, URZ, UR21, URZ, UP0, !UPT ;  /* 0x000000153f057290 */ /* 0x000fe200087fe43f */
[----:B------:R-:W-:Y:S01]  /*4f50*/  SEL R12, RZ, 0x1, P1 ;  /* 0x00000001ff0c7807 */ /* 0x000fe20000800000 */
[----:B------:R-:W-:Y:S01]  /*4f60*/  UIADD3 UR14, UR8, 0x3100, URZ ;  /* 0x00003100080e7890 */ /* 0x000fe2000fffe03f */
[----:B------:R-:W-:-:S02]  /*4f70*/  SEL R4, R4, RZ, P1 ;  /* 0x000000ff04047207 */ /* 0x000fc40000800000 */
[----:B------:R-:W-:Y:S01]  /*4f80*/  UMOV UR8, UR13 ;  /* 0x0000000d00087c82 */ /* 0x000fe20008000000 */
[----:B------:R-:W-:-:S03]  /*4f90*/  LOP3.LUT R3, R3, R12, RZ, 0x3c, !PT ;  /* 0x0000000c03037212 */ /* 0x000fc600078e3cff */
[----:B------:R0:W-:Y:S02]  /*4fa0*/  UTMALDG.3D [UR8], [UR4], desc[UR6] ;  /* 0x00000608040075b4 */ /* 0x0001e40008011000 */
[----:B0-----:R-:W-:Y:S01]  /*4fb0*/  UMOV UR8, UR14 ;  /* 0x0000000e00087c82 */ /* 0x001fe20008000000 */
[----:B------:R-:W-:Y:S02]  /*4fc0*/  UMOV UR11, UR18 ;  /* 0x00000012000b7c82 */ /* 0x000fe40008000000 */
[----:B------:R0:W-:Y:S02]  /*4fd0*/  UTMALDG.3D.MULTICAST [UR8], [UR22], UR24, desc[UR6] ;  /* 0x00000608160073b4 */ /* 0x0001e40008011818 */
[----:B0-----:R-:W-:Y:S05]  /*4fe0*/  @P3 BRA `(.L_x_110) ;  /* 0xfffffffc00403947 */ /* 0x001fea000383ffff */
.L_x_106:
[----:B------:R-:W-:Y:S05]  /*4ff0*/  BSYNC B1 ;  /* 0x0000000000017941 */ /* 0x000fea0003800000 */
.L_x_105:
[----:B------:R-:W2:Y:S01]  /*5000*/  LDL.64 R12, [R1] ;  /* 0x00000000010c7983 */ /* 0x000ea20000100a00 */
[----:B------:R-:W-:Y:S01]  /*5010*/  LOP3.LUT P4, RZ, R9, 0xff, RZ, 0xc0, !PT ;  /* 0x000000ff09ff7812 */ /* 0x000fe2000788c0ff */
[----:B------:R-:W-:Y:S01]  /*5020*/  VIADD R8, R8, UR40 ;  /* 0x0000002808087c36 */ /* 0x000fe20008000000 */
[----:B------:R-:W-:Y:S01]  /*5030*/  ULDC.64 UR4, c[0x0][0x650] ;  /* 0x0001940000047ab9 */ /* 0x000fe20000000a00 */
[----:B------:R-:W-:Y:S01]  /*5040*/  IMAD.U32 R5, RZ, RZ, UR40 ;  /* 0x00000028ff057e24 */ /* 0x000fe2000f8e00ff */
[----:B------:R-:W-:Y:S01]  /*5050*/  UISETP.GE.U32.AND UP0, UPT, UR40, 0x3, UPT ;  /* 0x000000032800788c */ /* 0x000fe2000bf06070 */
[----:B------:R-:W-:Y:S01]  /*5060*/  BSSY B1, `(.L_x_111) ;  /* 0x0000070000017945 */ /* 0x000fe20003800000 */
[----:B------:R-:W-:Y:S01]  /*5070*/  ISETP.GT.U32.AND P1, PT, R8, 0x2, PT ;  /* 0x000000020800780c */ /* 0x000fe20003f24070 */
[----:B------:R-:W-:Y:S01]  /*5080*/  IMAD.MOV.U32 R19, RZ, RZ, -0x1 ;  /* 0xffffffffff137424 */ /* 0x000fe200078e00ff */
[----:B------:R-:W-:Y:S01]  /*5090*/  PRMT R9, RZ, 0x7610, R9 ;  /* 0x00007610ff097816 */ /* 0x000fe20000000009 */
[----:B------:R-:W-:Y:S01]  /*50a0*/  IMAD.MOV.U32 R22, RZ, RZ, -0x1 ;  /* 0xffffffffff167424 */ /* 0x000fe200078e00ff */
[----:B------:R-:W-:-:S02]  /*50b0*/  ISETP.LT.U32.AND P1, PT, R5, 0x3, P1 ;  /* 0x000000030500780c */ /* 0x000fc40000f21070 */
[----:B------:R-:W-:Y:S01]  /*50c0*/  PLOP3.LUT P3, PT, PT, PT, UP0, 0x80, 0x0 ;  /* 0x000000000000781c */ /* 0x000fe20003f6f008 */
[----:B------:R-:W0:Y:S01]  /*50d0*/  @P4 S2R R3, SR_CgaCtaId ;  /* 0x0000000000034919 */ /* 0x000e220000008800 */
[----:B------:R-:W-:-:S04]  /*50e0*/  @P4 MOV R2, 0x400 ;  /* 0x0000040000024802 */ /* 0x000fc80000000f00 */
[----:B0-----:R-:W-:Y:S01]  /*50f0*/  @P4 LEA R4, R3, R2, 0x18 ;  /* 0x0000000203044211 */ /* 0x001fe200078ec0ff */
[----:B------:R-:W-:-:S03]  /*5100*/  IMAD.WIDE.U32 R2, R8, -0x55555555, RZ ;  /* 0xaaaaaaab08027825 */ /* 0x000fc600078e00ff */
[----:B------:R0:W-:Y:S01]  /*5110*/  @P4 SYNCS.ARRIVE.TRANS64.A1T0 RZ, [R4+URZ+0x68], RZ ;  /* 0x000068ff04ff49a7 */ /* 0x0001e2000810003f */
[----:B------:R-:W-:Y:S01]  /*5120*/  IMAD.MOV.U32 R2, RZ, RZ, -0x1 ;  /* 0xffffffffff027424 */ /* 0x000fe200078e00ff */
[----:B------:R-:W-:Y:S02]  /*5130*/  SHF.R.U32.HI R5, RZ, 0x1, R3 ;  /* 0x00000001ff057819 */ /* 0x000fe40000011603 */
[----:B------:R-:W-:-:S03]  /*5140*/  SEL R3, RZ, 0x1, !P1 ;  /* 0x00000001ff037807 */ /* 0x000fc60004800000 */
[----:B------:R-:W-:Y:S01]  /*5150*/  IMAD R8, R5, -0x3, R8 ;  /* 0xfffffffd05087824 */ /* 0x000fe200078e0208 */
[----:B------:R-:W-:Y:S02]  /*5160*/  LOP3.LUT R0, R0, R3, RZ, 0x3c, !PT ;  /* 0x0000000300007212 */ /* 0x000fe400078e3cff */
[----:B------:R-:W-:Y:S02]  /*5170*/  PRMT R3, RZ, 0x7610, R3 ;  /* 0x00007610ff037816 */ /* 0x000fe40000000003 */
[----:B------:R-:W-:Y:S02]  /*5180*/  @P3 LOP3.LUT R0, R0, 0x1, R5, 0x78, !PT ;  /* 0x0000000100003812 */ /* 0x000fe400078e7805 */
[----:B--2---:R-:W-:-:S04]  /*5190*/  IADD3 R18, P4, R18, R12, RZ ;  /* 0x0000000c12127210 */ /* 0x004fc80007f9e0ff */
[----:B------:R-:W-:Y:S01]  /*51a0*/  ISETP.GE.U32.AND P1, PT, R18, UR4, PT ;  /* 0x0000000412007c0c */ /* 0x000fe2000bf26070 */
[----:B------:R-:W-:-:S05]  /*51b0*/  IMAD.X R17, R17, 0x1, R23, P4 ;  /* 0x0000000111117824 */ /* 0x000fca00020e0617 */
[----:B------:R-:W-:-:S13]  /*51c0*/  ISETP.GE.U32.AND.EX P1, PT, R17, UR5, PT, P1 ;  /* 0x0000000511007c0c */ /* 0x000fda000bf26110 */
[----:B0-----:R-:W-:Y:S05]  /*51d0*/  @P1 BRA `(.L_x_112) ;  /* 0x0000000400601947 */ /* 0x001fea0003800000 */
[----:B------:R-:W0:Y:S01]  /*51e0*/  S2R R12, SR_CTAID.X ;  /* 0x00000000000c7919 */ /* 0x000e220000002500 */
[----:B------:R-:W-:Y:S01]  /*51f0*/  ULDC.64 UR4, c[0x0][0x628] ;  /* 0x00018a0000047ab9 */ /* 0x000fe20000000a00 */
[----:B------:R-:W-:Y:S01]  /*5200*/  ULDC UR7, c[0x0][0x630] ;  /* 0x00018c0000077ab9 */ /* 0x000fe20000000800 */
[----:B------:R-:W-:Y:S01]  /*5210*/  ISETP.NE.U32.AND P1, PT, RZ, UR4, PT ;  /* 0x00000004ff007c0c */ /* 0x000fe2000bf25070 */
[----:B------:R-:W1:Y:S01]  /*5220*/  S2R R13, SR_CTAID.Y ;  /* 0x00000000000d7919 */ /* 0x000e620000002600 */
[----:B------:R-:W-:Y:S01]  /*5230*/  ULDC UR8, c[0x0][0x150] ;  /* 0x0000540000087ab9 */ /* 0x000fe20000000800 */
[----:B------:R-:W-:Y:S01]  /*5240*/  IMAD.MOV.U32 R2, RZ, RZ, R18 ;  /* 0x000000ffff027224 */ /* 0x000fe200078e0012 */
[----:B------:R-:W-:Y:S01]  /*5250*/  ISETP.NE.AND.EX P1, PT, RZ, UR5, PT, P1 ;  /* 0x00000005ff007c0c */ /* 0x000fe2000bf25310 */
[----:B------:R-:W-:Y:S01]  /*5260*/  IMAD.MOV.U32 R3, RZ, RZ, R17 ;  /* 0x000000ffff037224 */ /* 0x000fe200078e0011 */
[----:B0-----:R-:W-:-:S11]  /*5270*/  I2FP.F32.U32 R14, R12 ;  /* 0x0000000c000e7245 */ /* 0x001fd60000201000 */
[----:B------:R-:W-:Y:S05]  /*5280*/  @!P1 BRA `(.L_x_113) ;  /* 0x0000000000289947 */ /* 0x000fea0003800000 */
[----:B------:R-:W-:Y:S02]  /*5290*/  ULDC UR6, c[0x0][0x634] ;  /* 0x00018d0000067ab9 */ /* 0x000fe40000000800 */
[----:B------:R-:W-:-:S05]  /*52a0*/  IADD3 R3, P1, R18, UR6, RZ ;  /* 0x0000000612037c10 */ /* 0x000fca000ff3e0ff */
[----:B------:R-:W-:-:S04]  /*52b0*/  IMAD.X R11, RZ, RZ, R17, P1 ;  /* 0x000000ffff0b7224 */ /* 0x000fc800008e0611 */
[----:B------:R-:W-:-:S04]  /*52c0*/  IMAD.WIDE.U32 R4, R11, UR4, RZ ;  /* 0x000000040b047c25 */ /* 0x000fc8000f8e00ff */
[----:B------:R-:W-:-:S04]  /*52d0*/  IMAD.WIDE.U32 R4, P1, R3, UR5, R4 ;  /* 0x0000000503047c25 */ /* 0x000fc8000f820004 */
[----:B------:R-:W-:-:S04]  /*52e0*/  IMAD.WIDE.U32 R2, R3, UR4, RZ ;  /* 0x0000000403027c25 */ /* 0x000fc8000f8e00ff */
[----:B------:R-:W-:Y:S01]  /*52f0*/  IMAD.MOV.U32 R2, RZ, RZ, R5 ;  /* 0x000000ffff027224 */ /* 0x000fe200078e0005 */
[----:B------:R-:W-:Y:S01]  /*5300*/  IADD3 RZ, P3, R3, R4, RZ ;  /* 0x0000000403ff7210 */ /* 0x000fe20007f7e0ff */
[----:B------:R-:W-:-:S04]  /*5310*/  IMAD.X R3, RZ, RZ, RZ, P1 ;  /* 0x000000ffff037224 */ /* 0x000fc800008e06ff */
[----:B------:R-:W-:-:S08]  /*5320*/  IMAD.WIDE.U32.X R2, R11, UR5, R2, P3 ;  /* 0x000000050b027c25 */ /* 0x000fd000098e0402 */
.L_x_113:
[----:B------:R-:W0:Y:S01]  /*5330*/  LDC R21, c[0x0][0x65c] ;  /* 0x00019700ff157b82 */ /* 0x000e220000000800 */
[--C-:B------:R-:W-:Y:S01]  /*5340*/  SHF.R.U64 R11, R2, UR7, R3.reuse ;  /* 0x00000007020b7c19 */ /* 0x100fe20008001203 */
[----:B------:R-:W-:Y:S01]  /*5350*/  FMUL R14, R14, UR8 ;  /* 0x000000080e0e7c20 */ /* 0x000fe20008400000 */
[----:B------:R-:W-:Y:S01]  /*5360*/  SHF.R.U32.HI R2, RZ, UR7, R3 ;  /* 0x00000007ff027c19 */ /* 0x000fe20008011603 */
[----:B------:R-:W-:Y:S01]  /*5370*/  ULDC UR6, c[0x0][0x154] ;  /* 0x0000550000067ab9 */ /* 0x000fe20000000800 */
[----:B------:R-:W-:Y:S01]  /*5380*/  IADD3 R15, P1, RZ, -R11, RZ ;  /* 0x8000000bff0f7210 */ /* 0x000fe20007f3e0ff */
[----:B------:R-:W-:Y:S01]  /*5390*/  ULDC.64 UR4, c[0x0][0x620] ;  /* 0x0001880000047ab9 */ /* 0x000fe20000000a00 */
[----:B-1----:R-:W-:Y:S01]  /*53a0*/  I2FP.F32.U32 R3, R13 ;  /* 0x0000000d00037245 */ /* 0x002fe20000201000 */
[----:B------:R-:W1:Y:S01]  /*53b0*/  LDC R19, c[0x0][0x144] ;  /* 0x00005100ff137b82 */ /* 0x000e620000000800 */
[----:B------:R-:W2:Y:S01]  /*53c0*/  F2I.U32.TRUNC.NTZ R14, R14 ;  /* 0x0000000e000e7305 */ /* 0x000ea2000020f000 */
[----:B------:R-:W-:-:S02]  /*53d0*/  IMAD.X R2, RZ, RZ, ~R2, P1 ;  /* 0x000000ffff027224 */ /* 0x000fc400008e0e02 */
[----:B------:R-:W-:Y:S01]  /*53e0*/  FMUL R4, R3, UR6 ;  /* 0x0000000603047c20 */ /* 0x000fe20008400000 */
[----:B------:R-:W-:Y:S01]  /*53f0*/  IMAD.MOV.U32 R3, RZ, RZ, R17 ;  /* 0x000000ffff037224 */ /* 0x000fe200078e0011 */
[----:B------:R-:W-:Y:S01]  /*5400*/  ULDC.64 UR6, c[0x0][0x640] ;  /* 0x0001900000067ab9 */ /* 0x000fe20000000a00 */
[----:B------:R-:W-:Y:S01]  /*5410*/  IMAD R2, R2, UR4, RZ ;  /* 0x0000000402027c24 */ /* 0x000fe2000f8e02ff */
[----:B------:R-:W3:Y:S01]  /*5420*/  LDC R20, c[0x0][0x148] ;  /* 0x00005200ff147b82 */ /* 0x000ee20000000800 */
[----:B------:R-:W-:Y:S01]  /*5430*/  ISETP.NE.U32.AND P1, PT, RZ, UR6, PT ;  /* 0x00000006ff007c0c */ /* 0x000fe2000bf25070 */
[----:B------:R-:W4:Y:S01]  /*5440*/  F2I.U32.TRUNC.NTZ R4, R4 ;  /* 0x0000000400047305 */ /* 0x000f22000020f000 */
[----:B------:R-:W-:Y:S02]  /*5450*/  IMAD R5, R15, UR5, R2 ;  /* 0x000000050f057c24 */ /* 0x000fe4000f8e0202 */
[----:B------:R-:W-:Y:S01]  /*5460*/  IMAD.MOV.U32 R2, RZ, RZ, R18 ;  /* 0x000000ffff027224 */ /* 0x000fe200078e0012 */
[----:B------:R-:W-:-:S02]  /*5470*/  ISETP.NE.AND.EX P1, PT, RZ, UR7, PT, P1 ;  /* 0x00000007ff007c0c */ /* 0x000fc4000bf25310 */
[----:B0-----:R-:W-:Y:S01]  /*5480*/  ISETP.NE.AND P4, PT, R21, 0x1, PT ;  /* 0x000000011500780c */ /* 0x001fe20003f85270 */
[----:B------:R-:W-:Y:S01]  /*5490*/  IMAD.WIDE.U32 R2, R15, UR4, R2 ;  /* 0x000000040f027c25 */ /* 0x000fe2000f8e0002 */
[----:B------:R-:W-:-:S03]  /*54a0*/  ULDC UR4, c[0x0][0x618] ;  /* 0x0001860000047ab9 */ /* 0x000fc60000000800 */
[----:B--2---:R-:W-:Y:S02]  /*54b0*/  IMAD.MOV R14, RZ, RZ, -R14 ;  /* 0x000000ffff0e7224 */ /* 0x004fe400078e0a0e */
[----:B------:R-:W-:Y:S02]  /*54c0*/  IMAD.IADD R3, R3, 0x1, R5 ;  /* 0x0000000103037824 */ /* 0x000fe400078e0205 */
[----:B-1----:R-:W-:-:S03]  /*54d0*/  IMAD R12, R19, R14, R12 ;  /* 0x0000000e130c7224 */ /* 0x002fc600078e020c */
[--C-:B------:R-:W-:Y:S01]  /*54e0*/  SHF.R.U64 R14, R2, UR4, R3.reuse ;  /* 0x00000004020e7c19 */ /* 0x100fe20008001203 */
[----:B----4-:R-:W-:Y:S01]  /*54f0*/  IMAD.MOV R2, RZ, RZ, -R4 ;  /* 0x000000ffff027224 */ /* 0x010fe200078e0a04 */
[----:B------:R-:W-:Y:S01]  /*5500*/  SHF.R.U32.HI R3, RZ, UR4, R3 ;  /* 0x00000004ff037c19 */ /* 0x000fe20008011603 */
[----:B------:R-:W-:Y:S02]  /*5510*/  ULDC UR4, c[0x0][0x608] ;  /* 0x0001820000047ab9 */ /* 0x000fe40000000800 */
[----:B---3--:R-:W-:Y:S01]  /*5520*/  @P4 IMAD R12, R20, R2, R13 ;  /* 0x00000002140c4224 */ /* 0x008fe200078e020d */
[--C-:B------:R-:W-:Y:S02]  /*5530*/  SHF.R.U64 R19, R14, UR4, R3.reuse ;  /* 0x000000040e137c19 */ /* 0x100fe40008001203 */
[----:B------:R-:W-:Y:S01]  /*5540*/  SHF.R.U32.HI R2, RZ, UR4, R3 ;  /* 0x00000004ff027c19 */ /* 0x000fe20008011603 */
[----:B------:R-:W-:-:S03]  /*5550*/  ULDC UR4, c[0x0][0x658] ;  /* 0x0001960000047ab9 */ /* 0x000fc60000000800 */
[--C-:B------:R-:W-:Y:S02]  /*5560*/  SHF.R.U64 R13, R19, UR4, R2.reuse ;  /* 0x00000004130d7c19 */ /* 0x100fe40008001202 */
[----:B------:R-:W-:-:S03]  /*5570*/  SHF.R.U32.HI R2, RZ, UR4, R2 ;  /* 0x00000004ff027c19 */ /* 0x000fc60008011602 */
[----:B------:R-:W-:Y:S02]  /*5580*/  IMAD.MOV.U32 R4, RZ, RZ, R13 ;  /* 0x000000ffff047224 */ /* 0x000fe400078e000d */
[----:B------:R-:W-:Y:S01]  /*5590*/  IMAD.MOV.U32 R3, RZ, RZ, R2 ;  /* 0x000000ffff037224 */ /* 0x000fe200078e0002 */
[----:B------:R-:W-:Y:S06]  /*55a0*/  @!P1 BRA `(.L_x_114) ;  /* 0x00000000002c9947 */ /* 0x000fec0003800000 */
        /* <DEDUP_REMOVED lines=9> */
[----:B------:R-:W-:-:S04]  /*5640*/  IMAD.WIDE.U32.X R2, R15, UR7, R2, P3 ;  /* 0x000000070f027c25 */ /* 0x000fc800098e0402 */
[----:B------:R-:W-:-:S07]  /*5650*/  IMAD.MOV.U32 R4, RZ, RZ, R2 ;  /* 0x000000ffff047224 */ /* 0x000fce00078e0002 */
.L_x_114:
[----:B------:R-:W-:Y:S01]  /*5660*/  ULDC UR4, c[0x0][0x648] ;  /* 0x0001920000047ab9 */ /* 0x000fe20000000800 */
[----:B------:R-:W-:Y:S01]  /*5670*/  LOP3.LUT R2, R19, UR16, RZ, 0xc0, !PT ;  /* 0x0000001013027c12 */ /* 0x000fe2000f8ec0ff */
[----:B------:R-:W-:Y:S01]  /*5680*/  ULDC UR5, c[0x0][0x610] ;  /* 0x0001840000057ab9 */ /* 0x000fe20000000800 */
[----:B------:R-:W-:Y:S01]  /*5690*/  SHF.R.U64 R3, R4, UR4, R3 ;  /* 0x0000000404037c19 */ /* 0x000fe20008001203 */
[----:B------:R-:W-:Y:S01]  /*56a0*/  ULDC UR4, c[0x0][0x638] ;  /* 0x00018e0000047ab9 */ /* 0x000fe20000000800 */
[----:B------:R-:W-:-:S03]  /*56b0*/  LOP3.LUT R14, R14, UR15, RZ, 0xc0, !PT ;  /* 0x0000000f0e0e7c12 */ /* 0x000fc6000f8ec0ff */
[----:B------:R-:W-:Y:S02]  /*56c0*/  IMAD.MOV R4, RZ, RZ, -R3 ;  /* 0x000000ffff047224 */ /* 0x000fe400078e0a03 */
[----:B------:R-:W-:Y:S02]  /*56d0*/  IMAD R3, R3, UR17, R2 ;  /* 0x0000001103037c24 */ /* 0x000fe4000f8e0202 */
[----:B------:R-:W-:Y:S01]  /*56e0*/  IMAD R13, R4, UR4, R13 ;  /* 0x00000004040d7c24 */ /* 0x000fe2000f8e020d */
[----:B------:R-:W-:Y:S01]  /*56f0*/  ULDC UR4, c[0x0][0x600] ;  /* 0x0001800000047ab9 */ /* 0x000fe20000000800 */
[----:B------:R-:W-:Y:S02]  /*5700*/  IMAD R12, R3, UR5, R12 ;  /* 0x00000005030c7c24 */ /* 0x000fe4000f8e020c */
[----:B------:R-:W-:Y:S02]  /*5710*/  IMAD R13, R13, UR4, R14 ;  /* 0x000000040d0d7c24 */ /* 0x000fe4000f8e020e */
[----:B------:R-:W-:-:S02]  /*5720*/  IMAD.MOV.U32 R3, RZ, RZ, 0x1 ;  /* 0x00000001ff037424 */ /* 0x000fc400078e00ff */
[----:B------:R-:W-:Y:S01]  /*5730*/  IMAD.MOV.U32 R2, RZ, RZ, R11 ;  /* 0x000000ffff027224 */ /* 0x000fe200078e000b */
[----:B------:R-:W-:Y:S02]  /*5740*/  SEL R22, R13, R12, !P4 ;  /* 0x0000000c0d167207 */ /* 0x000fe40006000000 */
[----:B------:R-:W-:-:S07]  /*5750*/  SEL R19, R12, R13, !P4 ;  /* 0x0000000d0c137207 */ /* 0x000fce0006000000 */
.L_x_112:
[----:B------:R-:W-:Y:S05]  /*5760*/  BSYNC B1 ;  /* 0x0000000000017941 */ /* 0x000fea0003800000 */
.L_x_111:
[----:B------:R-:W-:-:S13]  /*5770*/  LOP3.LUT P1, RZ, R3, 0xff, RZ, 0xc0, !PT ;  /* 0x000000ff03ff7812 */ /* 0x000fda000782c0ff */
[----:B------:R-:W-:Y:S05]  /*5780*/  @P1 BRA `(.L_x_115) ;  /* 0xfffffff400241947 */ /* 0x000fea000383ffff */
[----:B------:R-:W-:Y:S05]  /*5790*/  BSYNC B0 ;  /* 0x0000000000007941 */ /* 0x000fea0003800000 */
.L_x_103:
[----:B------:R-:W-:-:S03]  /*57a0*/  UMOV UR4, 0xffffffff ;  /* 0xffffffff00047882 */ /* 0x000fc60000000000 */
[----:B------:R-:W-:Y:S05]  /*57b0*/  BRA.DIV UR4, `(.L_x_116) ;  /* 0x00000006041c7947 */ /* 0x000fea000b800000 */
[----:B------:R-:W-:-:S13]  /*57c0*/  ELECT P6, URZ, PT ;  /* 0x00000000003f782f */ /* 0x000fda00038c0000 */
.L_x_131:
[----:B------:R-:W-:Y:S04]  /*57d0*/  BSSY B0, `(.L_x_117) ;  /* 0x0000022000007945 */ /* 0x000fe80003800000 */
[----:B------:R-:W-:Y:S05]  /*57e0*/  @!P6 BRA `(.L_x_118) ;  /* 0x000000000080e947 */ /* 0x000fea0003800000 */
[----:B------:R-:W-:-:S04]  /*57f0*/  LOP3.LUT R16, R16, 0x2, RZ, 0xfc, !PT ;  /* 0x0000000210107812 */ /* 0x000fc800078efcff */
[----:B------:R-:W-:-:S13]  /*5800*/  ISETP.NE.AND P0, PT, R16, 0x3, PT ;  /* 0x000000031000780c */ /* 0x000fda0003f05270 */
[----:B------:R-:W-:Y:S05]  /*5810*/  @!P0 BRA `(.L_x_119) ;  /* 0x0000000000048947 */ /* 0x000fea0003800000 */
[----:B------:R-:W-:Y:S01]  /*5820*/  BPT.TRAP 0x1 ;  /* 0x000000040000795c */ /* 0x000fe20000300000 */
.L_x_119:
[----:B------:R-:W0:Y:S01]  /*5830*/  S2R R3, SR_CgaCtaId ;  /* 0x0000000000037919 */ /* 0x000e220000008800 */
[----:B------:R-:W-:-:S04]  /*5840*/  MOV R2, 0x400 ;  /* 0x0000040000027802 */ /* 0x000fc80000000f00 */
[----:B0-----:R-:W-:Y:S02]  /*5850*/  LEA R3, R3, R2, 0x18 ;  /* 0x0000000203037211 */ /* 0x001fe400078ec0ff */
[----:B------:R-:W-:-:S03]  /*5860*/  SHF.L.U32 R2, R0, 0x1f, RZ ;  /* 0x0000001f00027819 */ /* 0x000fc600000006ff */
[----:B------:R-:W-:-:S04]  /*5870*/  VIADD R3, R3, 0x18 ;  /* 0x0000001803037836 */ /* 0x000fc80000000000 */
[C---:B------:R-:W-:Y:S02]  /*5880*/  IMAD R7, R8.reuse, 0x8, R3 ;  /* 0x0000000808077824 */ /* 0x040fe400078e0203 */
[----:B------:R-:W-:Y:S02]  /*5890*/  VIADD R8, R8, 0x1 ;  /* 0x0000000108087836 */ /* 0x000fe40000000000 */
[----:B------:R-:W0:Y:S03]  /*58a0*/  SYNCS.PHASECHK.TRANS64.TRYWAIT P0, [R7+URZ], R2 ;  /* 0x00000002070075a7 */ /* 0x000e26000800017f */
[----:B------:R-:W-:-:S04]  /*58b0*/  ISETP.NE.AND P1, PT, R8, 0x3, PT ;  /* 0x000000030800780c */ /* 0x000fc80003f25270 */
[----:B------:R-:W-:Y:S02]  /*58c0*/  SEL R5, RZ, 0x1, P1 ;  /* 0x00000001ff057807 */ /* 0x000fe40000800000 */
[----:B------:R-:W-:Y:S02]  /*58d0*/  SEL R8, R8, RZ, P1 ;  /* 0x000000ff08087207 */ /* 0x000fe40000800000 */
[----:B------:R-:W-:-:S03]  /*58e0*/  LOP3.LUT R5, R0, R5, RZ, 0x3c, !PT ;  /* 0x0000000500057212 */ /* 0x000fc600078e3cff */
[----:B------:R-:W-:Y:S01]  /*58f0*/  IMAD R9, R8, 0x8, R3 ;  /* 0x0000000808097824 */ /* 0x000fe200078e0203 */
[----:B------:R-:W-:Y:S01]  /*5900*/  SHF.L.U32 R4, R5, 0x1f, RZ ;  /* 0x0000001f05047819 */ /* 0x000fe200000006ff */
[----:B0-----:R-:W-:Y:S06]  /*5910*/  @!P0 BRA `(.L_x_120) ;  /* 0x0000000000e48947 */ /* 0x001fec0003800000 */
.L_x_132:
[----:B------:R-:W1:Y:S01]  /*5920*/  SYNCS.PHASECHK.TRANS64.TRYWAIT P0, [R9+URZ], R4 ;  /* 0x00000004090075a7 */ /* 0x000e62000800017f */
[----:B------:R-:W-:-:S05]  /*5930*/  VIADD R0, R8, 0x1 ;  /* 0x0000000108007836 */ /* 0x000fca0000000000 */
[----:B------:R-:W-:-:S04]  /*5940*/  ISETP.NE.AND P1, PT, R0, 0x3, PT ;  /* 0x000000030000780c */ /* 0x000fc80003f25270 */
[----:B0-----:R-:W-:Y:S02]  /*5950*/  SEL R2, RZ, 0x1, P1 ;  /* 0x00000001ff027807 */ /* 0x001fe40000800000 */
[----:B------:R-:W-:Y:S02]  /*5960*/  SEL R0, R0, RZ, P1 ;  /* 0x000000ff00007207 */ /* 0x000fe40000800000 */
[----:B------:R-:W-:Y:S01]  /*5970*/  LOP3.LUT R2, R5, R2, RZ, 0x3c, !PT ;  /* 0x0000000205027212 */ /* 0x000fe200078e3cff */
[----:B-1----:R-:W-:Y:S06]  /*5980*/  @!P0 BRA `(.L_x_121) ;  /* 0x0000000000dc8947 */ /* 0x002fec0003800000 */
.L_x_133:
[----:B------:R-:W-:Y:S01]  /*5990*/  IMAD R3, R0, 0x8, R3 ;  /* 0x0000000800037824 */ /* 0x000fe200078e0203 */
[----:B------:R-:W-:-:S07]  /*59a0*/  SHF.L.U32 R0, R2, 0x1f, RZ ;  /* 0x0000001f02007819 */ /* 0x000fce00000006ff */
.L_x_122:
[----:B-1----:R1:W2:Y:S02]  /*59b0*/  SYNCS.PHASECHK.TRANS64.TRYWAIT P0, [R3+URZ], R0 ;  /* 0x00000000030075a7 */ /* 0x0022a4000800017f */
[----:B--2---:R-:W-:Y:S05]  /*59c0*/  @!P0 NANOSLEEP.SYNCS 0x989680 ;  /* 0x009896800000895d */ /* 0x004fea0003900000 */
[----:B------:R-:W2:Y:S02]  /*59d0*/  @!P0 SYNCS.PHASECHK.TRANS64 P0, [R3+URZ], R0 ;  /* 0x00000000030085a7 */ /* 0x000ea4000800007f */
[----:B--2---:R-:W-:Y:S05]  /*59e0*/  @!P0 BRA `(.L_x_122) ;  /* 0xfffffffc00f08947 */ /* 0x004fea000383ffff */
.L_x_118:
[----:B------:R-:W-:Y:S05]  /*59f0*/  BSYNC B0 ;  /* 0x0000000000007941 */ /* 0x000fea0003800000 */
.L_x_117:
[----:B------:R-:W-:Y:S05]  /*5a00*/  EXIT ;  /* 0x000000000000794d */ /* 0x000fea0003800000 */
.L_x_19:
[----:B-1----:R1:W2:Y:S02]  /*5a10*/  SYNCS.PHASECHK.TRANS64.TRYWAIT P0, [R65+URZ], R0 ;  /* 0x00000000410075a7 */ /* 0x0022a4000800017f */
[----:B--2---:R-:W-:Y:S05]  /*5a20*/  @!P0 NANOSLEEP.SYNCS 0x989680 ;  /* 0x009896800000895d */ /* 0x004fea0003900000 */
[----:B------:R-:W2:Y:S02]  /*5a30*/  @!P0 SYNCS.PHASECHK.TRANS64 P0, [R65+URZ], R0 ;  /* 0x00000000410085a7 */ /* 0x000ea4000800007f */
[----:B--2---:R-:W-:Y:S05]  /*5a40*/  @!P0 BRA `(.L_x_19) ;  /* 0xfffffffc00f08947 */ /* 0x004fea000383ffff */
[----:B------:R-:W-:Y:S05]  /*5a50*/  BRA `(.L_x_123) ;  /* 0xffffffbc00387947 */ /* 0x000fea000383ffff */
.L_x_24:
[----:B--2---:R2:W3:Y:S02]  /*5a60*/  SYNCS.PHASECHK.TRANS64.TRYWAIT P1, [R3+URZ], R0 ;  /* 0x00000000030075a7 */ /* 0x0044e4000802017f */
[----:B---3--:R-:W-:Y:S05]  /*5a70*/  @!P1 NANOSLEEP.SYNCS 0x989680 ;  /* 0x009896800000995d */ /* 0x008fea0003900000 */
[----:B------:R-:W3:Y:S02]  /*5a80*/  @!P1 SYNCS.PHASECHK.TRANS64 P1, [R3+URZ], R0 ;  /* 0x00000000030095a7 */ /* 0x000ee4000802007f */
[----:B---3--:R-:W-:Y:S05]  /*5a90*/  @!P1 BRA `(.L_x_24) ;  /* 0xfffffffc00f09947 */ /* 0x008fea000383ffff */
[----:B------:R-:W-:Y:S05]  /*5aa0*/  BRA `(.L_x_23) ;  /* 0xffffffbc009c7947 */ /* 0x000fea000383ffff */
.L_x_29:
[----:B--2---:R-:W-:-:S04]  /*5ab0*/  IMAD.U32 R5, RZ, RZ, UR4 ;  /* 0x00000004ff057e24 */ /* 0x004fc8000f8e00ff */
[----:B------:R2:W3:Y:S03]  /*5ac0*/  SYNCS.PHASECHK.TRANS64.TRYWAIT P1, [R5+URZ], R4 ;  /* 0x00000004050075a7 */ /* 0x0004e6000802017f */
[----:B---3--:R-:W-:Y:S05]  /*5ad0*/  @!P1 NANOSLEEP.SYNCS 0x989680 ;  /* 0x009896800000995d */ /* 0x008fea0003900000 */
[----:B------:R-:W3:Y:S02]  /*5ae0*/  @!P1 SYNCS.PHASECHK.TRANS64 P1, [R5+URZ], R4 ;  /* 0x00000004050095a7 */ /* 0x000ee4000802007f */
[----:B---3--:R-:W-:Y:S05]  /*5af0*/  @!P1 BRA `(.L_x_29) ;  /* 0xfffffffc00ec9947 */ /* 0x008fea000383ffff */
[----:B------:R-:W-:Y:S05]  /*5b00*/  BRA `(.L_x_28) ;  /* 0xffffffc000147947 */ /* 0x000fea000383ffff */
.L_x_35:
[----:B-1----:R1:W2:Y:S02]  /*5b10*/  SYNCS.PHASECHK.TRANS64.TRYWAIT P0, [R65+URZ+0x10], R0 ;  /* 0x00001000410075a7 */ /* 0x0022a4000800017f */
[----:B--2---:R-:W-:Y:S05]  /*5b20*/  @!P0 NANOSLEEP.SYNCS 0x989680 ;  /* 0x009896800000895d */ /* 0x004fea0003900000 */
[----:B------:R-:W2:Y:S02]  /*5b30*/  @!P0 SYNCS.PHASECHK.TRANS64 P0, [R65+URZ+0x10], R0 ;  /* 0x00001000410085a7 */ /* 0x000ea4000800007f */
[----:B--2---:R-:W-:Y:S05]  /*5b40*/  @!P0 BRA `(.L_x_35) ;  /* 0xfffffffc00f08947 */ /* 0x004fea000383ffff */
[----:B------:R-:W-:Y:S05]  /*5b50*/  BRA `(.L_x_124) ;  /* 0xffffffc400207947 */ /* 0x000fea000383ffff */
.L_x_104:
[----:B------:R-:W-:Y:S01]  /*5b60*/  BSSY B1, `(.L_x_125) ;  /* 0x0000006000017945 */ /* 0x000fe20003800000 */
[----:B------:R-:W-:-:S07]  /*5b70*/  IMAD.MOV.U32 R15, RZ, RZ, -0x1 ;  /* 0xffffffffff0f7424 */ /* 0x000fce00078e00ff */
[----:B-----5:R-:W-:Y:S05]  /*5b80*/  WARPSYNC.COLLECTIVE R15, `(.L_x_126) ;  /* 0x000000000f0c7348 */ /* 0x020fea0003c00000 */
[----:B------:R-:W-:Y:S02]  /*5b90*/  ELECT P6, UR62, PT ;  /* 0x00000000003e782f */ /* 0x000fe400038c0000 */
[----:B------:R-:W-:Y:S01]  /*5ba0*/  MOV R14, UR62 ;  /* 0x0000003e000e7c02 */ /* 0x000fe20008000f00 */
[----:B-----5:R-:W-:Y:S10]  /*5bb0*/  ENDCOLLECTIVE ;  /* 0x000000000000791b */ /* 0x020ff40003800000 */
.L_x_126:
[----:B------:R-:W-:Y:S05]  /*5bc0*/  BSYNC B1 ;  /* 0x0000000000017941 */ /* 0x000fea0003800000 */
.L_x_125:
[----:B------:R-:W-:Y:S05]  /*5bd0*/  BRA `(.L_x_127) ;  /* 0xfffffff0001c7947 */ /* 0x000fea000383ffff */
.L_x_107:
[----:B0-----:R0:W1:Y:S02]  /*5be0*/  SYNCS.PHASECHK.TRANS64.TRYWAIT P1, [R12+URZ+0x18], R5 ;  /* 0x000018050c0075a7 */ /* 0x001064000802017f */
[----:B-1----:R-:W-:Y:S05]  /*5bf0*/  @!P1 NANOSLEEP.SYNCS 0x989680 ;  /* 0x009896800000995d */ /* 0x002fea0003900000 */
[----:B------:R-:W1:Y:S02]  /*5c00*/  @!P1 SYNCS.PHASECHK.TRANS64 P1, [R12+URZ+0x18], R5 ;  /* 0x000018050c0095a7 */ /* 0x000e64000802007f */
[----:B-1----:R-:W-:Y:S05]  /*5c10*/  @!P1 BRA `(.L_x_107) ;  /* 0xfffffffc00f09947 */ /* 0x002fea000383ffff */
[----:B------:R-:W-:Y:S05]  /*5c20*/  BRA `(.L_x_128) ;  /* 0xfffffff000507947 */ /* 0x000fea000383ffff */
.L_x_116:
[----:B------:R-:W-:Y:S01]  /*5c30*/  BSSY B0, `(.L_x_129) ;  /* 0x0000006000007945 */ /* 0x000fe20003800000 */
[----:B------:R-:W-:-:S07]  /*5c40*/  IMAD.MOV.U32 R15, RZ, RZ, -0x1 ;  /* 0xffffffffff0f7424 */ /* 0x000fce00078e00ff */
[----:B-----5:R-:W-:Y:S05]  /*5c50*/  WARPSYNC.COLLECTIVE R15, `(.L_x_130) ;  /* 0x000000000f0c7348 */ /* 0x020fea0003c00000 */
[----:B------:R-:W-:Y:S02]  /*5c60*/  ELECT P6, UR62, PT ;  /* 0x00000000003e782f */ /* 0x000fe400038c0000 */
[----:B------:R-:W-:Y:S01]  /*5c70*/  MOV R14, UR62 ;  /* 0x0000003e000e7c02 */ /* 0x000fe20008000f00 */
[----:B-----5:R-:W-:Y:S10]  /*5c80*/  ENDCOLLECTIVE ;  /* 0x000000000000791b */ /* 0x020ff40003800000 */
.L_x_130:
[----:B------:R-:W-:Y:S05]  /*5c90*/  BSYNC B0 ;  /* 0x0000000000007941 */ /* 0x000fea0003800000 */
.L_x_129:
[----:B------:R-:W-:Y:S05]  /*5ca0*/  BRA `(.L_x_131) ;  /* 0xfffffff800c87947 */ /* 0x000fea000383ffff */
.L_x_120:
[----:B0-----:R0:W1:Y:S02]  /*5cb0*/  SYNCS.PHASECHK.TRANS64.TRYWAIT P0, [R7+URZ], R2 ;  /* 0x00000002070075a7 */ /* 0x001064000800017f */
[----:B-1----:R-:W-:Y:S05]  /*5cc0*/  @!P0 NANOSLEEP.SYNCS 0x989680 ;  /* 0x009896800000895d */ /* 0x002fea0003900000 */
[----:B------:R-:W1:Y:S02]  /*5cd0*/  @!P0 SYNCS.PHASECHK.TRANS64 P0, [R7+URZ], R2 ;  /* 0x00000002070085a7 */ /* 0x000e64000800007f */
[----:B-1----:R-:W-:Y:S05]  /*5ce0*/  @!P0 BRA `(.L_x_120) ;  /* 0xfffffffc00f08947 */ /* 0x002fea000383ffff */
[----:B------:R-:W-:Y:S05]  /*5cf0*/  BRA `(.L_x_132) ;  /* 0xfffffffc00087947 */ /* 0x000fea000383ffff */
.L_x_121:
[----:B0-----:R0:W1:Y:S02]  /*5d00*/  SYNCS.PHASECHK.TRANS64.TRYWAIT P0, [R9+URZ], R4 ;  /* 0x00000004090075a7 */ /* 0x001064000800017f */
[----:B-1----:R-:W-:Y:S05]  /*5d10*/  @!P0 NANOSLEEP.SYNCS 0x989680 ;  /* 0x009896800000895d */ /* 0x002fea0003900000 */
[----:B------:R-:W1:Y:S02]  /*5d20*/  @!P0 SYNCS.PHASECHK.TRANS64 P0, [R9+URZ], R4 ;  /* 0x00000004090085a7 */ /* 0x000e64000800007f */
[----:B-1----:R-:W-:Y:S05]  /*5d30*/  @!P0 BRA `(.L_x_121) ;  /* 0xfffffffc00f08947 */ /* 0x002fea000383ffff */
[----:B------:R-:W-:Y:S05]  /*5d40*/  BRA `(.L_x_133) ;  /* 0xfffffffc00107947 */ /* 0x000fea000383ffff */
.L_x_134:
[----:B------:R-:W-:-:S00]  /*5d50*/  BRA `(.L_x_134) ;  /* 0xfffffffc00fc7947 */ /* 0x000fc0000383ffff */
[----:B------:R-:W-:-:S00]  /*5d60*/  NOP ;  /* 0x0000000000007918 */ /* 0x000fc00000000000 */
        /* <DEDUP_REMOVED lines=9> */
.L_x_135:


//--------------------- .nv.global.init           --------------------------
	.section	.nv.global.init,"aw",@progbits
.nv.global.init:
	.type		$str$22,@object
	.size		$str$22,($str$23 - $str$22)
$str$22:
        /*0000*/ 	.byte	0x6b, 0x5f, 0x74, 0x69, 0x6c, 0x65, 0x5f, 0x63, 0x6f, 0x75, 0x6e, 0x74, 0x20, 0x3e, 0x3d, 0x20
        /*0010*/ 	.byte	0x31, 0x00
	.type		$str$23,@object
	.size		$str$23,(__unnamed_1 - $str$23)
$str$23:
        /*0012*/ 	.byte	0x2f, 0x74, 0x6d, 0x70, 0x2f, 0x63, 0x75, 0x74, 0x6c, 0x61, 0x73, 0x73, 0x5f, 0x73, 0x77, 0x65
        /*0022*/ 	.byte	0x65, 0x70, 0x5f, 0x73, 0x72, 0x63, 0x2f, 0x69, 0x6e, 0x63, 0x6c, 0x75, 0x64, 0x65, 0x2f, 0x63
        /*0032*/ 	.byte	0x75, 0x74, 0x6c, 0x61, 0x73, 0x73, 0x2f, 0x67, 0x65, 0x6d, 0x6d, 0x2f, 0x63, 0x6f, 0x6c, 0x6c
        /*0042*/ 	.byte	0x65, 0x63, 0x74, 0x69, 0x76, 0x65, 0x2f, 0x73, 0x6d, 0x39, 0x30, 0x5f, 0x6d, 0x6d, 0x61, 0x5f
        /*0052*/ 	.byte	0x74, 0x6d, 0x61, 0x5f, 0x67, 0x6d, 0x6d, 0x61, 0x5f, 0x73, 0x73, 0x5f, 0x77, 0x61, 0x72, 0x70
        /*0062*/ 	.byte	0x73, 0x70, 0x65, 0x63, 0x69, 0x61, 0x6c, 0x69, 0x7a, 0x65, 0x64, 0x2e, 0x68, 0x70, 0x70, 0x00
	.type		__unnamed_1,@object
	.size		__unnamed_1,(.L_0 - __unnamed_1)
__unnamed_1:
        /*0072*/ 	.byte	0x76, 0x6f, 0x69, 0x64, 0x20, 0x63, 0x75, 0x74, 0x6c, 0x61, 0x73, 0x73, 0x3a, 0x3a, 0x67, 0x65
        /* <DEDUP_REMOVED lines=180> */
        /*0bc2*/ 	.byte	0x65, 0x6e, 0x74, 0x69, 0x74, 0x79, 0x5d, 0x00
.L_0:


//--------------------- .nv.shared._ZN7cutlass13device_kernelINS_4gemm6kernel13GemmUniversalIN4cute5tupleIJiiiiEEENS1_10collective13CollectiveMmaINS1_34MainloopSm90TmaGmmaWarpSpecializedILi3ENS5_IJNS4_1CILi2EEENSA_ILi1EEESC_EEENS1_32KernelTmaWarpSpecializedPingpongEEENS5_IJNSA_ILi64EEESG_NSA_ILi32EEEEEENS_10bfloat16_tENS5_IJlSC_lEEESJ_SK_NS4_8TiledMMAINS4_8MMA_AtomIJNS4_4SM904GMMA27MMA_64x64x16_F32BF16BF16_SSILNSO_5MajorE0ELSQ_0ELNSO_7ScaleInE1ELSR_1EEEEEENS4_6LayoutINS5_IJSC_SC_SC_EEENS5_IJNSA_ILi0EEESW_SW_EEEEENS5_IJNS4_10UnderscoreESZ_SZ_EEEEENS4_13SM90_TMA_LOADENS4_14ComposedLayoutINS4_7SwizzleILi2ELi4ELi3EEENS4_18smem_ptr_flag_bitsILi16EEENSU_INS5_IJNSA_ILi8EEESH_EEENS5_IJSH_SC_EEEEEEEvNS4_8identityENS4_23SM90_TMA_LOAD_MULTICASTES1C_vS1D_EENS_8epilogue10collective6detail29Sm90TmaWarpSpecializedAdapterINS1H_15DefaultEpilogueISJ_SK_SK_NS1G_6thread17LinearCombinationISJ_Li1EffLNS1L_9ScaleType4KindE0ELNS_15FloatRoundStyleE2ESJ_EENS1_15EpilogueDefaultEEEEEvvEEEEvNT_6ParamsE --------------------------
	.section	.nv.shared._ZN7cutlass13device_kernelINS_4gemm6kernel13GemmUniversalIN4cute5tupleIJiiiiEEENS1_10collective13CollectiveMmaINS1_34MainloopSm90TmaGmmaWarpSpecializedILi3ENS5_IJNS4_1CILi2EEENSA_ILi1EEESC_EEENS1_32KernelTmaWarpSpecializedPingpongEEENS5_IJNSA_ILi64EEESG_NSA_ILi32EEEEEENS_10bfloat16_tENS5_IJlSC_lEEESJ_SK_NS4_8TiledMMAINS4_8MMA_AtomIJNS4_4SM904GMMA27MMA_64x64x16_F32BF16BF16_SSILNSO_5MajorE0ELSQ_0ELNSO_7ScaleInE1ELSR_1EEEEEENS4_6LayoutINS5_IJSC_SC_SC_EEENS5_IJNSA_ILi0EEESW_SW_EEEEENS5_IJNS4_10UnderscoreESZ_SZ_EEEEENS4_13SM90_TMA_LOADENS4_14ComposedLayoutINS4_7SwizzleILi2ELi4ELi3EEENS4_18smem_ptr_flag_bitsILi16EEENSU_INS5_IJNSA_ILi8EEESH_EEENS5_IJSH_SC_EEEEEEEvNS4_8identityENS4_23SM90_TMA_LOAD_MULTICASTES1C_vS1D_EENS_8epilogue10collective6detail29Sm90TmaWarpSpecializedAdapterINS1H_15DefaultEpilogueISJ_SK_SK_NS1G_6thread17LinearCombinationISJ_Li1EffLNS1L_9ScaleType4KindE0ELNS_15FloatRoundStyleE2ESJ_EENS1_15EpilogueDefaultEEEEEvvEEEEvNT_6ParamsE,"aw",@nobits
	.sectionflags	@""
	.align	16
	.zero		1024


//--------------------- .nv.shared.reserved.0     --------------------------
	.section	.nv.shared.reserved.0,"aw",@nobits
	.weak		__nv_reservedSMEM_offset_0_alias
	.size		__nv_reservedSMEM_offset_0_alias, 0, 0
	.other		__nv_reservedSMEM_offset_0_alias,@"STO_CUDA_RESERVED_SHARED STV_DEFAULT"
__nv_reservedSMEM_offset_0_alias:
	.zero		0


//--------------------- .nv.global                --------------------------
	.section	.nv.global,"aw",@nobits
.nv.global:
	.type		_ZN39_INTERNAL_3e4f623c_4_k_cu_99247aa2_35594cute1_E,@object
	.size		_ZN39_INTERNAL_3e4f623c_4_k_cu_99247aa2_35594cute1_E,(_ZN39_INTERNAL_3e4f623c_4_k_cu_99247aa2_35594cuda3std3__45__cpo6cbeginE - _ZN39_INTERNAL_3e4f623c_4_k_cu_99247aa2_35594cute1_E)
_ZN39_INTERNAL_3e4f623c_4_k_cu_99247aa2_35594cute1_E:
	.zero		1
	.type		_ZN39_INTERNAL_3e4f623c_4_k_cu_99247aa2_35594cuda3std3__45__cpo6cbeginE,@object
	.size		_ZN39_INTERNAL_3e4f623c_4_k_cu_99247aa2_35594cuda3std3__45__cpo6cbeginE,(_ZN39_INTERNAL_3e4f623c_4_k_cu_99247aa2_35594cuda3std3__48in_placeE - _ZN39_INTERNAL_3e4f623c_4_k_cu_99247aa2_35594cuda3std3__45__cpo6cbeginE)
_ZN39_INTERNAL_3e4f623c_4_k_cu_99247aa2_35594cuda3std3__45__cpo6cbeginE:
	.zero		1
	.type		_ZN39_INTERNAL_3e4f623c_4_k_cu_99247aa2_35594cuda3std3__48in_placeE,@object
	.size		_ZN39_INTERNAL_3e4f623c_4_k_cu_99247aa2_35594cuda3std3__48in_placeE,(_ZN39_INTERNAL_3e4f623c_4_k_cu_99247aa2_35594cuda3std6ranges3__45__cpo9iter_moveE - _ZN39_INTERNAL_3e4f623c_4_k_cu_99247aa2_35594cuda3std3__48in_placeE)
_ZN39_INTERNAL_3e4f623c_4_k_cu_99247aa2_35594cuda3std3__48in_placeE:
	.zero		1
	.type		_ZN39_INTERNAL_3e4f623c_4_k_cu_99247aa2_35594cuda3std6ranges3__45__cpo9iter_moveE,@object
	.size		_ZN39_INTERNAL_3e4f623c_4_k_cu_99247aa2_35594cuda3std6ranges3__45__cpo9iter_moveE,(_ZN39_INTERNAL_3e4f623c_4_k_cu_99247aa2_35594cuda3std3__45__cpo5beginE - _ZN39_INTERNAL_3e4f623c_4_k_cu_99247aa2_35594cuda3std6ranges3__45__cpo9iter_moveE)
_ZN39_INTERNAL_3e4f623c_4_k_cu_99247aa2_35594cuda3std6ranges3__45__cpo9iter_moveE:
	.zero		1
	.type		_ZN39_INTERNAL_3e4f623c_4_k_cu_99247aa2_35594cuda3std3__45__cpo5beginE,@object
	.size		_ZN39_INTERNAL_3e4f623c_4_k_cu_99247aa2_35594cuda3std3__45__cpo5beginE,(_ZN39_INTERNAL_3e4f623c_4_k_cu_99247aa2_35594cuda3std3__441_GLOBAL__N__3e4f623c_4_k_cu_99247aa2_35596ignoreE - _ZN39_INTERNAL_3e4f623c_4_k_cu_99247aa2_35594cuda3std3__45__cpo5beginE)
_ZN39_INTERNAL_3e4f623c_4_k_cu_99247aa2_35594cuda3std3__45__cpo5beginE:
	.zero		1
	.type		_ZN39_INTERNAL_3e4f623c_4_k_cu_99247aa2_35594cuda3std3__441_GLOBAL__N__3e4f623c_4_k_cu_99247aa2_35596ignoreE,@object
	.size		_ZN39_INTERNAL_3e4f623c_4_k_cu_99247aa2_35594cuda3std3__441_GLOBAL__N__3e4f623c_4_k_cu_99247aa2_35596ignoreE,(_ZN39_INTERNAL_3e4f623c_4_k_cu_99247aa2_35594cute7productE - _ZN39_INTERNAL_3e4f623c_4_k_cu_99247aa2_35594cuda3std3__441_GLOBAL__N__3e4f623c_4_k_cu_99247aa2_35596ignoreE)
_ZN39_INTERNAL_3e4f623c_4_k_cu_99247aa2_35594cuda3std3__441_GLOBAL__N__3e4f623c_4_k_cu_99247aa2_35596ignoreE:
	.zero		1
	.type		_ZN39_INTERNAL_3e4f623c_4_k_cu_99247aa2_35594cute7productE,@object
	.size		_ZN39_INTERNAL_3e4f623c_4_k_cu_99247aa2_35594cute7productE,(_ZN39_INTERNAL_3e4f623c_4_k_cu_99247aa2_35594cuda3std3__45__cpo3endE - _ZN39_INTERNAL_3e4f623c_4_k_cu_99247aa2_35594cute7productE)
_ZN39_INTERNAL_3e4f623c_4_k_cu_99247aa2_35594cute7productE:
	.zero		1
	.type		_ZN39_INTERNAL_3e4f623c_4_k_cu_99247aa2_35594cuda3std3__45__cpo3endE,@object
	.size		_ZN39_INTERNAL_3e4f623c_4_k_cu_99247aa2_35594cuda3std3__45__cpo3endE,(_ZN39_INTERNAL_3e4f623c_4_k_cu_99247aa2_35594cuda3std3__419piecewise_constructE - _ZN39_INTERNAL_3e4f623c_4_k_cu_99247aa2_35594cuda3std3__45__cpo3endE)
_ZN39_INTERNAL_3e4f623c_4_k_cu_99247aa2_35594cuda3std3__45__cpo3endE:
	.zero		1
	.type		_ZN39_INTERNAL_3e4f623c_4_k_cu_99247aa2_35594cuda3std3__419piecewise_constructE,@object
	.size		_ZN39_INTERNAL_3e4f623c_4_k_cu_99247aa2_35594cuda3std3__419piecewise_constructE,(_ZN39_INTERNAL_3e4f623c_4_k_cu_99247aa2_35594cuda3std3__45__cpo4cendE - _ZN39_INTERNAL_3e4f623c_4_k_cu_99247aa2_35594cuda3std3__419piecewise_constructE)
_ZN39_INTERNAL_3e4f623c_4_k_cu_99247aa2_35594cuda3std3__419piecewise_constructE:
	.zero		1
	.type		_ZN39_INTERNAL_3e4f623c_4_k_cu_99247aa2_35594cuda3std3__45__cpo4cendE,@object
	.size		_ZN39_INTERNAL_3e4f623c_4_k_cu_99247aa2_35594cuda3std3__45__cpo4cendE,(_ZN39_INTERNAL_3e4f623c_4_k_cu_99247aa2_35594cuda3std6ranges3__45__cpo4swapE - _ZN39_INTERNAL_3e4f623c_4_k_cu_99247aa2_35594cuda3std3__45__cpo4cendE)
_ZN39_INTERNAL_3e4f623c_4_k_cu_99247aa2_35594cuda3std3__45__cpo4cendE:
	.zero		1
	.type		_ZN39_INTERNAL_3e4f623c_4_k_cu_99247aa2_35594cuda3std6ranges3__45__cpo4swapE,@object
	.size		_ZN39_INTERNAL_3e4f623c_4_k_cu_99247aa2_35594cuda3std6ranges3__45__cpo4swapE,(.L_8 - _ZN39_INTERNAL_3e4f623c_4_k_cu_99247aa2_35594cuda3std6ranges3__45__cpo4swapE)
_ZN39_INTERNAL_3e4f623c_4_k_cu_99247aa2_35594cuda3std6ranges3__45__cpo4swapE:
	.zero		1
.L_8:


//--------------------- .nv.constant0._ZN7cutlass13device_kernelINS_4gemm6kernel13GemmUniversalIN4cute5tupleIJiiiiEEENS1_10collective13CollectiveMmaINS1_34MainloopSm90TmaGmmaWarpSpecializedILi3ENS5_IJNS4_1CILi2EEENSA_ILi1EEESC_EEENS1_32KernelTmaWarpSpecializedPingpongEEENS5_IJNSA_ILi64EEESG_NSA_ILi32EEEEEENS_10bfloat16_tENS5_IJlSC_lEEESJ_SK_NS4_8TiledMMAINS4_8MMA_AtomIJNS4_4SM904GMMA27MMA_64x64x16_F32BF16BF16_SSILNSO_5MajorE0ELSQ_0ELNSO_7ScaleInE1ELSR_1EEEEEENS4_6LayoutINS5_IJSC_SC_SC_EEENS5_IJNSA_ILi0EEESW_SW_EEEEENS5_IJNS4_10UnderscoreESZ_SZ_EEEEENS4_13SM90_TMA_LOADENS4_14ComposedLayoutINS4_7SwizzleILi2ELi4ELi3EEENS4_18smem_ptr_flag_bitsILi16EEENSU_INS5_IJNSA_ILi8EEESH_EEENS5_IJSH_SC_EEEEEEEvNS4_8identityENS4_23SM90_TMA_LOAD_MULTICASTES1C_vS1D_EENS_8epilogue10collective6detail29Sm90TmaWarpSpecializedAdapterINS1H_15DefaultEpilogueISJ_SK_SK_NS1G_6thread17LinearCombinationISJ_Li1EffLNS1L_9ScaleType4KindE0ELNS_15FloatRoundStyleE2ESJ_EENS1_15EpilogueDefaultEEEEEvvEEEEvNT_6ParamsE --------------------------
	.section	.nv.constant0._ZN7cutlass13device_kernelINS_4gemm6kernel13GemmUniversalIN4cute5tupleIJiiiiEEENS1_10collective13CollectiveMmaINS1_34MainloopSm90TmaGmmaWarpSpecializedILi3ENS5_IJNS4_1CILi2EEENSA_ILi1EEESC_EEENS1_32KernelTmaWarpSpecializedPingpongEEENS5_IJNSA_ILi64EEESG_NSA_ILi32EEEEEENS_10bfloat16_tENS5_IJlSC_lEEESJ_SK_NS4_8TiledMMAINS4_8MMA_AtomIJNS4_4SM904GMMA27MMA_64x64x16_F32BF16BF16_SSILNSO_5MajorE0ELSQ_0ELNSO_7ScaleInE1ELSR_1EEEEEENS4_6LayoutINS5_IJSC_SC_SC_EEENS5_IJNSA_ILi0EEESW_SW_EEEEENS5_IJNS4_10UnderscoreESZ_SZ_EEEEENS4_13SM90_TMA_LOADENS4_14ComposedLayoutINS4_7SwizzleILi2ELi4ELi3EEENS4_18smem_ptr_flag_bitsILi16EEENSU_INS5_IJNSA_ILi8EEESH_EEENS5_IJSH_SC_EEEEEEEvNS4_8identityENS4_23SM90_TMA_LOAD_MULTICASTES1C_vS1D_EENS_8epilogue10collective6detail29Sm90TmaWarpSpecializedAdapterINS1H_15DefaultEpilogueISJ_SK_SK_NS1G_6thread17LinearCombinationISJ_Li1EffLNS1L_9ScaleType4KindE0ELNS_15FloatRoundStyleE2ESJ_EENS1_15EpilogueDefaultEEEEEvvEEEEvNT_6ParamsE,"a",@progbits
	.sectionflags	@""
	.align	4
.nv.constant0._ZN7cutlass13device_kernelINS_4gemm6kernel13GemmUniversalIN4cute5tupleIJiiiiEEENS1_10collective13CollectiveMmaINS1_34MainloopSm90TmaGmmaWarpSpecializedILi3ENS5_IJNS4_1CILi2EEENSA_ILi1EEESC_EEENS1_32KernelTmaWarpSpecializedPingpongEEENS5_IJNSA_ILi64EEESG_NSA_ILi32EEEEEENS_10bfloat16_tENS5_IJlSC_lEEESJ_SK_NS4_8TiledMMAINS4_8MMA_AtomIJNS4_4SM904GMMA27MMA_64x64x16_F32BF16BF16_SSILNSO_5MajorE0ELSQ_0ELNSO_7ScaleInE1ELSR_1EEEEEENS4_6LayoutINS5_IJSC_SC_SC_EEENS5_IJNSA_ILi0EEESW_SW_EEEEENS5_IJNS4_10UnderscoreESZ_SZ_EEEEENS4_13SM90_TMA_LOADENS4_14ComposedLayoutINS4_7SwizzleILi2ELi4ELi3EEENS4_18smem_ptr_flag_bitsILi16EEENSU_INS5_IJNSA_ILi8EEESH_EEENS5_IJSH_SC_EEEEEEEvNS4_8identityENS4_23SM90_TMA_LOAD_MULTICASTES1C_vS1D_EENS_8epilogue10collective6detail29Sm90TmaWarpSpecializedAdapterINS1H_15DefaultEpilogueISJ_SK_SK_NS1G_6thread17LinearCombinationISJ_Li1EffLNS1L_9ScaleType4KindE0ELNS_15FloatRoundStyleE2ESJ_EENS1_15EpilogueDefaultEEEEEvvEEEEvNT_6ParamsE:
	.zero		1664


//--------------------- SYMBOLS --------------------------

	.type		.nv.reservedSmem.offset0,@object
	.size		.nv.reservedSmem.offset0,0x4
	.type		__assertfail,@function
